// auto-generated by cutlass_sweep.conv — config: {"arch": "sm_100", "cluster_m": 1, "cluster_n": 1, "conv_kind": "dgrad", "dtype": "fp16", "ndim": 2, "tile_k": 64, "tile_m": 128, "tile_n": 64}
#include "cutlass/cutlass.h"
#include "cute/tensor.hpp"
#include "cutlass/kernel_hardware_info.hpp"
#include "cutlass/conv/convolution.h"
#include "cutlass/conv/dispatch_policy.hpp"
#include "cutlass/conv/collective/collective_builder.hpp"
#include "cutlass/conv/kernel/conv_universal.hpp"
#include "cutlass/conv/device/conv_universal_adapter.hpp"
#include "cutlass/epilogue/collective/collective_builder.hpp"

using namespace cute;
using Elem = cutlass::half_t;
using Acc  = float;
using LayoutAB = cutlass::layout::TensorNHWC;
using LayoutC  = cutlass::layout::TensorNHWC;
constexpr auto ConvOp = cutlass::conv::Operator::kDgrad;
using TileShape    = Shape<_128, _64, Shape<_64>>;
using ClusterShape = Shape<_1, _1, _1>;

using CollectiveEpilogue = typename cutlass::epilogue::collective::CollectiveBuilder<
    cutlass::arch::Sm100, cutlass::arch::OpClassTensorOp,
    TileShape, ClusterShape,
    cutlass::epilogue::collective::EpilogueTileAuto,
    Acc, Acc,
    Elem, LayoutC, 128 / cutlass::sizeof_bits<Elem>::value,
    Elem, LayoutC, 128 / cutlass::sizeof_bits<Elem>::value,
    cutlass::epilogue::collective::EpilogueScheduleAuto
  >::CollectiveOp;

using CollectiveMainloop = typename cutlass::conv::collective::CollectiveBuilder<
    cutlass::arch::Sm100, cutlass::arch::OpClassTensorOp, ConvOp,
    Elem, LayoutAB, 128 / cutlass::sizeof_bits<Elem>::value,
    Elem, LayoutAB, 128 / cutlass::sizeof_bits<Elem>::value,
    Acc,
    TileShape, ClusterShape,
    cutlass::conv::collective::StageCountAutoCarveout<
        static_cast<int>(sizeof(typename CollectiveEpilogue::SharedStorage))>,
    cutlass::conv::collective::KernelScheduleAuto
  >::CollectiveOp;

using ProblemShape = cutlass::conv::ConvProblemShape<
    ConvOp, CollectiveMainloop::DispatchPolicy::NumSpatialDimensions>;
using ConvKernel = cutlass::conv::kernel::ConvUniversal<
    ProblemShape, CollectiveMainloop, CollectiveEpilogue>;
using Conv = cutlass::conv::device::ConvUniversalAdapter<ConvKernel>;

auto* _anchor = &cutlass::device_kernel<ConvKernel>;


// ===== COMPILED SASS (sm_100a) =====

	.target	sm_100a

	.elftype	@"ET_EXEC"


//--------------------- .note.nv.tkinfo           --------------------------
	.section	.note.nv.tkinfo,"",@"SHT_NOTE"
	.sectionflags	@"SHF_NOTE_NV_TKINFO"
	.tkinfo
        /*0018*/ 	.word	0x00000002
        /*0030*/ 	.string	""
        /*0030*/ 	.string	"ptxas"
        /*0030*/ 	.string	"Cuda compilation tools, release 13.0, V13.0.88"
        /*0030*/ 	.string	"Build cuda_13.0.r13.0/compiler.36424714_0"
        /*0030*/ 	.string	"-arch sm_100a -m 64 "



//--------------------- .note.nv.cuinfo           --------------------------
	.section	.note.nv.cuinfo,"",@"SHT_NOTE"
	.sectionflags	@"SHF_NOTE_NV_CUINFO"
        /*0018*/ 	.short	0x0002
        /*001a*/ 	.short	0x0064
        /*001c*/ 	.short	0x0082
	.zero		2


//--------------------- .nv.info                  --------------------------
	.section	.nv.info,"",@"SHT_CUDA_INFO"
	.align	4


	//----- nvinfo : EIATTR_REGCOUNT
	.align		4
        /*0000*/ 	.byte	0x04, 0x2f
        /*0002*/ 	.short	(.L_19 - .L_18)
	.align		4
.L_18:
        /*0004*/ 	.word	index@(_ZN7cutlass13device_kernelINS_4conv6kernel13ConvUniversalINS1_16ConvProblemShapeILNS1_8OperatorE1ELi2EEENS1_10collective14CollectiveConvINS1_47MainloopSm100TmaUmmaWarpSpecializedImplicitGemmILS5_1ELi8ELi2ELi1ELi2EN4cute5tupleIJNSA_1CILi1EEESD_SD_EEEEENSB_IJNSC_ILi128EEENSC_ILi64EEENSB_IJSH_EEEEEENS_6half_tESK_NSA_8TiledMMAINSA_8MMA_AtomIJNSA_20SM100_MMA_F16BF16_SSISK_SK_fLi128ELi64ELNSA_4UMMA5MajorE0ELSP_1ELNSO_7ScaleInE0ELSQ_0EEEEEENSA_6LayoutISE_NSB_IJNSC_ILi0EEESU_SU_EEEEENSB_IJNSA_10UnderscoreESX_SX_EEEEENS7_6detail27Sm100ImplicitGemmTileTraitsINSA_20SM90_TMA_LOAD_IM2COLENSA_14ComposedLayoutINSA_7SwizzleILi3ELi4ELi3EEENSA_18smem_ptr_flag_bitsILi16EEENST_INSB_IJNSC_ILi8EEESH_EEENSB_IJSH_SD_EEEEEEEvEENS11_INSA_13SM90_TMA_LOADENS13_IS15_S17_NST_INSB_IJSH_S18_EEENSB_IJSD_SH_EEEEEEEvEEEENS_8epilogue10collective18CollectiveEpilogueINS1L_23Sm100TmaWarpSpecializedILi3ELi2ELi32ELb1ELb0EEEJSJ_NSB_IJNST_ISG_SD_EENST_INSC_ILi32EEESD_EEEEESK_NSB_IJNSB_IJlllEEESD_SU_EEESK_S1V_NS1L_6fusion15FusionCallbacksIS1P_NS1W_17LinearCombinationISK_fSK_fLNS_15FloatRoundStyleE2EEESJ_S1T_JEEENSA_5SM1004TMEM4LOAD26SM100_TMEM_LOAD_32dp32b32xES12_NS13_INS14_ILi2ELi4ELi3EEES17_NST_INSB_IJS18_S1R_EEENSB_IJS1R_SD_EEEEEEENSA_39AutoVectorizingCopyWithAssumedAlignmentILi128EEENSA_21SM90_TMA_STORE_IM2COLES2A_S2C_S2C_EEEvvEEEEvNT_6ParamsE)
        /*0008*/ 	.word	0x00000078


	//----- nvinfo : EIATTR_FRAME_SIZE
	.align		4
.L_19:
        /*000c*/ 	.byte	0x04, 0x11
        /*000e*/ 	.short	(.L_21 - .L_20)
	.align		4
.L_20:
        /*0010*/ 	.word	index@($__internal_2_$__cuda_sm10x_tcgen05_guardrail_trap_unallocated_columns_being_dealloced)
        /*0014*/ 	.word	0x00000008


	//----- nvinfo : EIATTR_FRAME_SIZE
	.align		4
.L_21:
        /*0018*/ 	.byte	0x04, 0x11
        /*001a*/ 	.short	(.L_23 - .L_22)
	.align		4
.L_22:
        /*001c*/ 	.word	index@($__internal_1_$__cuda_sm10x_tcgen05_guardrail_trap_phase_invalid_during_alloc)
        /*0020*/ 	.word	0x00000008


	//----- nvinfo : EIATTR_FRAME_SIZE
	.align		4
.L_23:
        /*0024*/ 	.byte	0x04, 0x11
        /*0026*/ 	.short	(.L_25 - .L_24)
	.align		4
.L_24:
        /*0028*/ 	.word	index@($__internal_0_$__cuda_sm10x_tcgen05_guardrail_trap_col_being_dealloced_not_returned_by_alloc)
        /*002c*/ 	.word	0x00000008


	//----- nvinfo : EIATTR_FRAME_SIZE
	.align		4
.L_25:
        /*0030*/ 	.byte	0x04, 0x11
        /*0032*/ 	.short	(.L_27 - .L_26)
	.align		4
.L_26:
        /*0034*/ 	.word	index@(_ZN7cutlass13device_kernelINS_4conv6kernel13ConvUniversalINS1_16ConvProblemShapeILNS1_8OperatorE1ELi2EEENS1_10collective14CollectiveConvINS1_47MainloopSm100TmaUmmaWarpSpecializedImplicitGemmILS5_1ELi8ELi2ELi1ELi2EN4cute5tupleIJNSA_1CILi1EEESD_SD_EEEEENSB_IJNSC_ILi128EEENSC_ILi64EEENSB_IJSH_EEEEEENS_6half_tESK_NSA_8TiledMMAINSA_8MMA_AtomIJNSA_20SM100_MMA_F16BF16_SSISK_SK_fLi128ELi64ELNSA_4UMMA5MajorE0ELSP_1ELNSO_7ScaleInE0ELSQ_0EEEEEENSA_6LayoutISE_NSB_IJNSC_ILi0EEESU_SU_EEEEENSB_IJNSA_10UnderscoreESX_SX_EEEEENS7_6detail27Sm100ImplicitGemmTileTraitsINSA_20SM90_TMA_LOAD_IM2COLENSA_14ComposedLayoutINSA_7SwizzleILi3ELi4ELi3EEENSA_18smem_ptr_flag_bitsILi16EEENST_INSB_IJNSC_ILi8EEESH_EEENSB_IJSH_SD_EEEEEEEvEENS11_INSA_13SM90_TMA_LOADENS13_IS15_S17_NST_INSB_IJSH_S18_EEENSB_IJSD_SH_EEEEEEEvEEEENS_8epilogue10collective18CollectiveEpilogueINS1L_23Sm100TmaWarpSpecializedILi3ELi2ELi32ELb1ELb0EEEJSJ_NSB_IJNST_ISG_SD_EENST_INSC_ILi32EEESD_EEEEESK_NSB_IJNSB_IJlllEEESD_SU_EEESK_S1V_NS1L_6fusion15FusionCallbacksIS1P_NS1W_17LinearCombinationISK_fSK_fLNS_15FloatRoundStyleE2EEESJ_S1T_JEEENSA_5SM1004TMEM4LOAD26SM100_TMEM_LOAD_32dp32b32xES12_NS13_INS14_ILi2ELi4ELi3EEES17_NST_INSB_IJS18_S1R_EEENSB_IJS1R_SD_EEEEEEENSA_39AutoVectorizingCopyWithAssumedAlignmentILi128EEENSA_21SM90_TMA_STORE_IM2COLES2A_S2C_S2C_EEEvvEEEEvNT_6ParamsE)
        /*0038*/ 	.word	0x00000008


	//----- nvinfo : EIATTR_MIN_STACK_SIZE
	.align		4
.L_27:
        /*003c*/ 	.byte	0x04, 0x12
        /*003e*/ 	.short	(.L_29 - .L_28)
	.align		4
.L_28:
        /*0040*/ 	.word	index@(_ZN7cutlass13device_kernelINS_4conv6kernel13ConvUniversalINS1_16ConvProblemShapeILNS1_8OperatorE1ELi2EEENS1_10collective14CollectiveConvINS1_47MainloopSm100TmaUmmaWarpSpecializedImplicitGemmILS5_1ELi8ELi2ELi1ELi2EN4cute5tupleIJNSA_1CILi1EEESD_SD_EEEEENSB_IJNSC_ILi128EEENSC_ILi64EEENSB_IJSH_EEEEEENS_6half_tESK_NSA_8TiledMMAINSA_8MMA_AtomIJNSA_20SM100_MMA_F16BF16_SSISK_SK_fLi128ELi64ELNSA_4UMMA5MajorE0ELSP_1ELNSO_7ScaleInE0ELSQ_0EEEEEENSA_6LayoutISE_NSB_IJNSC_ILi0EEESU_SU_EEEEENSB_IJNSA_10UnderscoreESX_SX_EEEEENS7_6detail27Sm100ImplicitGemmTileTraitsINSA_20SM90_TMA_LOAD_IM2COLENSA_14ComposedLayoutINSA_7SwizzleILi3ELi4ELi3EEENSA_18smem_ptr_flag_bitsILi16EEENST_INSB_IJNSC_ILi8EEESH_EEENSB_IJSH_SD_EEEEEEEvEENS11_INSA_13SM90_TMA_LOADENS13_IS15_S17_NST_INSB_IJSH_S18_EEENSB_IJSD_SH_EEEEEEEvEEEENS_8epilogue10collective18CollectiveEpilogueINS1L_23Sm100TmaWarpSpecializedILi3ELi2ELi32ELb1ELb0EEEJSJ_NSB_IJNST_ISG_SD_EENST_INSC_ILi32EEESD_EEEEESK_NSB_IJNSB_IJlllEEESD_SU_EEESK_S1V_NS1L_6fusion15FusionCallbacksIS1P_NS1W_17LinearCombinationISK_fSK_fLNS_15FloatRoundStyleE2EEESJ_S1T_JEEENSA_5SM1004TMEM4LOAD26SM100_TMEM_LOAD_32dp32b32xES12_NS13_INS14_ILi2ELi4ELi3EEES17_NST_INSB_IJS18_S1R_EEENSB_IJS1R_SD_EEEEEEENSA_39AutoVectorizingCopyWithAssumedAlignmentILi128EEENSA_21SM90_TMA_STORE_IM2COLES2A_S2C_S2C_EEEvvEEEEvNT_6ParamsE)
        /*0044*/ 	.word	0x00000008
.L_29:


//--------------------- .nv.compat                --------------------------
	.section	.nv.compat,"",@"SHT_CUDA_COMPAT_INFO"
	.align	4
        /*0000*/ 	.byte	0x02, 0x09, 0x01, 0x00, 0x02, 0x02, 0x02, 0x00, 0x02, 0x05, 0x05, 0x00, 0x03, 0x07, 0x01, 0x01
        /*0010*/ 	.byte	0x02, 0x03, 0x01, 0x00, 0x02, 0x06, 0x01, 0x00, 0x04, 0x0b, 0x08, 0x00, 0x09, 0x00, 0x00, 0x00
        /*0020*/ 	.byte	0x00, 0x00, 0x00, 0x00


//--------------------- .nv.info._ZN7cutlass13device_kernelINS_4conv6kernel13ConvUniversalINS1_16ConvProblemShapeILNS1_8OperatorE1ELi2EEENS1_10collective14CollectiveConvINS1_47MainloopSm100TmaUmmaWarpSpecializedImplicitGemmILS5_1ELi8ELi2ELi1ELi2EN4cute5tupleIJNSA_1CILi1EEESD_SD_EEEEENSB_IJNSC_ILi128EEENSC_ILi64EEENSB_IJSH_EEEEEENS_6half_tESK_NSA_8TiledMMAINSA_8MMA_AtomIJNSA_20SM100_MMA_F16BF16_SSISK_SK_fLi128ELi64ELNSA_4UMMA5MajorE0ELSP_1ELNSO_7ScaleInE0ELSQ_0EEEEEENSA_6LayoutISE_NSB_IJNSC_ILi0EEESU_SU_EEEEENSB_IJNSA_10UnderscoreESX_SX_EEEEENS7_6detail27Sm100ImplicitGemmTileTraitsINSA_20SM90_TMA_LOAD_IM2COLENSA_14ComposedLayoutINSA_7SwizzleILi3ELi4ELi3EEENSA_18smem_ptr_flag_bitsILi16EEENST_INSB_IJNSC_ILi8EEESH_EEENSB_IJSH_SD_EEEEEEEvEENS11_INSA_13SM90_TMA_LOADENS13_IS15_S17_NST_INSB_IJSH_S18_EEENSB_IJSD_SH_EEEEEEEvEEEENS_8epilogue10collective18CollectiveEpilogueINS1L_23Sm100TmaWarpSpecializedILi3ELi2ELi32ELb1ELb0EEEJSJ_NSB_IJNST_ISG_SD_EENST_INSC_ILi32EEESD_EEEEESK_NSB_IJNSB_IJlllEEESD_SU_EEESK_S1V_NS1L_6fusion15FusionCallbacksIS1P_NS1W_17LinearCombinationISK_fSK_fLNS_15FloatRoundStyleE2EEESJ_S1T_JEEENSA_5SM1004TMEM4LOAD26SM100_TMEM_LOAD_32dp32b32xES12_NS13_INS14_ILi2ELi4ELi3EEES17_NST_INSB_IJS18_S1R_EEENSB_IJS1R_SD_EEEEEEENSA_39AutoVectorizingCopyWithAssumedAlignmentILi128EEENSA_21SM90_TMA_STORE_IM2COLES2A_S2C_S2C_EEEvvEEEEvNT_6ParamsE --------------------------
	.section	.nv.info._ZN7cutlass13device_kernelINS_4conv6kernel13ConvUniversalINS1_16ConvProblemShapeILNS1_8OperatorE1ELi2EEENS1_10collective14CollectiveConvINS1_47MainloopSm100TmaUmmaWarpSpecializedImplicitGemmILS5_1ELi8ELi2ELi1ELi2EN4cute5tupleIJNSA_1CILi1EEESD_SD_EEEEENSB_IJNSC_ILi128EEENSC_ILi64EEENSB_IJSH_EEEEEENS_6half_tESK_NSA_8TiledMMAINSA_8MMA_AtomIJNSA_20SM100_MMA_F16BF16_SSISK_SK_fLi128ELi64ELNSA_4UMMA5MajorE0ELSP_1ELNSO_7ScaleInE0ELSQ_0EEEEEENSA_6LayoutISE_NSB_IJNSC_ILi0EEESU_SU_EEEEENSB_IJNSA_10UnderscoreESX_SX_EEEEENS7_6detail27Sm100ImplicitGemmTileTraitsINSA_20SM90_TMA_LOAD_IM2COLENSA_14ComposedLayoutINSA_7SwizzleILi3ELi4ELi3EEENSA_18smem_ptr_flag_bitsILi16EEENST_INSB_IJNSC_ILi8EEESH_EEENSB_IJSH_SD_EEEEEEEvEENS11_INSA_13SM90_TMA_LOADENS13_IS15_S17_NST_INSB_IJSH_S18_EEENSB_IJSD_SH_EEEEEEEvEEEENS_8epilogue10collective18CollectiveEpilogueINS1L_23Sm100TmaWarpSpecializedILi3ELi2ELi32ELb1ELb0EEEJSJ_NSB_IJNST_ISG_SD_EENST_INSC_ILi32EEESD_EEEEESK_NSB_IJNSB_IJlllEEESD_SU_EEESK_S1V_NS1L_6fusion15FusionCallbacksIS1P_NS1W_17LinearCombinationISK_fSK_fLNS_15FloatRoundStyleE2EEESJ_S1T_JEEENSA_5SM1004TMEM4LOAD26SM100_TMEM_LOAD_32dp32b32xES12_NS13_INS14_ILi2ELi4ELi3EEES17_NST_INSB_IJS18_S1R_EEENSB_IJS1R_SD_EEEEEEENSA_39AutoVectorizingCopyWithAssumedAlignmentILi128EEENSA_21SM90_TMA_STORE_IM2COLES2A_S2C_S2C_EEEvvEEEEvNT_6ParamsE,"",@"SHT_CUDA_INFO"
	.sectionflags	@""
	.align	4


	//----- nvinfo : EIATTR_CUDA_API_VERSION
	.align		4
        /*0000*/ 	.byte	0x04, 0x37
        /*0002*/ 	.short	(.L_31 - .L_30)
.L_30:
        /*0004*/ 	.word	0x00000082


	//----- nvinfo : EIATTR_KPARAM_INFO
	.align		4
.L_31:
        /*0008*/ 	.byte	0x04, 0x17
        /*000a*/ 	.short	(.L_33 - .L_32)
.L_32:
        /*000c*/ 	.word	0x00000000
        /*0010*/ 	.short	0x0000
        /*0012*/ 	.short	0x0000
        /*0014*/ 	.byte	0x00, 0xf0, 0x01, 0x20


	//----- nvinfo : EIATTR_AT_ENTRY_FRAGMENTS
	.align		4
.L_33:
        /*0018*/ 	.byte	0x04, 0x4f
        /*001a*/ 	.short	(.L_35 - .L_34)


	//   ....[0]....
.L_34:
        /*001c*/ 	.word	0x00000006


	//----- nvinfo : EIATTR_RESERVED_SMEM_USED
	.align		4
.L_35:
        /*0020*/ 	.byte	0x01, 0x41
	.zero		2


	//----- nvinfo : EIATTR_SPARSE_MMA_MASK
	.align		4
        /*0024*/ 	.byte	0x03, 0x50
        /*0026*/ 	.short	0x0000


	//----- nvinfo : EIATTR_TCGEN05_1CTA_USED
	.align		4
        /*0028*/ 	.byte	0x01, 0x51
	.zero		2


	//----- nvinfo : EIATTR_MAXREG_COUNT
	.align		4
        /*002c*/ 	.byte	0x03, 0x1b
        /*002e*/ 	.short	0x00ff


	//----- nvinfo : EIATTR_NUM_BARRIERS
	.align		4
        /*0030*/ 	.byte	0x02, 0x4c
        /*0032*/ 	.byte	0x07
	.zero		1


	//----- nvinfo : EIATTR_EXTERNS
	.align		4
        /*0034*/ 	.byte	0x04, 0x0f
        /*0036*/ 	.short	(.L_37 - .L_36)


	//   ....[0]....
	.align		4
.L_36:
        /*0038*/ 	.word	index@(__assertfail)


	//----- nvinfo : EIATTR_MERCURY_ISA_VERSION
	.align		4
.L_37:
        /*003c*/ 	.byte	0x03, 0x5f
        /*003e*/ 	.short	0x0101


	//----- nvinfo : EIATTR_INT_WARP_WIDE_INSTR_OFFSETS
	.align		4
        /*0040*/ 	.byte	0x04, 0x31
        /*0042*/ 	.short	(.L_39 - .L_38)


	//   ....[0]....
.L_38:
        /*0044*/ 	.word	0x00003ba0


	//   ....[1]....
        /*0048*/ 	.word	0x00003bc0


	//   ....[2]....
        /*004c*/ 	.word	0x00003bf0


	//   ....[3]....
        /*0050*/ 	.word	0x00004650


	//   ....[4]....
        /*0054*/ 	.word	0x000046c0


	//   ....[5]....
        /*0058*/ 	.word	0x00004900


	//   ....[6]....
        /*005c*/ 	.word	0x00004930


	//----- nvinfo : EIATTR_COOP_GROUP_MASK_REGIDS
	.align		4
.L_39:
        /*0060*/ 	.byte	0x04, 0x29
        /*0062*/ 	.short	(.L_41 - .L_40)


	//   ....[0]....
.L_40:
        /*0064*/ 	.word	0xffffffff


	//   ....[1]....
        /*0068*/ 	.word	0xffffffff


	//   ....[2]....
        /*006c*/ 	.word	0xffffffff


	//   ....[3]....
        /*0070*/ 	.word	0xffffffff


	//   ....[4]....
        /*0074*/ 	.word	0xffffffff


	//   ....[5]....
        /*0078*/ 	.word	0xffffffff


	//   ....[6]....
        /*007c*/ 	.word	0xffffffff


	//   ....[7]....
        /*0080*/ 	.word	0xffffffff


	//   ....[8]....
        /*0084*/ 	.word	0xffffffff


	//   ....[9]....
        /*0088*/ 	.word	0xffffffff


	//   ....[10]....
        /*008c*/ 	.word	0xffffffff


	//   ....[11]....
        /*0090*/ 	.word	0xffffffff


	//----- nvinfo : EIATTR_COOP_GROUP_INSTR_OFFSETS
	.align		4
.L_41:
        /*0094*/ 	.byte	0x04, 0x28
        /*0096*/ 	.short	(.L_43 - .L_42)


	//   ....[0]....
.L_42:
        /*0098*/ 	.word	0x000000a0


	//   ....[1]....
        /*009c*/ 	.word	0x00000510


	//   ....[2]....
        /*00a0*/ 	.word	0x00000700


	//   ....[3]....
        /*00a4*/ 	.word	0x00000880


	//   ....[4]....
        /*00a8*/ 	.word	0x00000980


	//   ....[5]....
        /*00ac*/ 	.word	0x00000ad0


	//   ....[6]....
        /*00b0*/ 	.word	0x00002170


	//   ....[7]....
        /*00b4*/ 	.word	0x00002f20


	//   ....[8]....
        /*00b8*/ 	.word	0x00003130


	//   ....[9]....
        /*00bc*/ 	.word	0x00003160


	//   ....[10]....
        /*00c0*/ 	.word	0x00003a80


	//   ....[11]....
        /*00c4*/ 	.word	0x00003cc0


	//----- nvinfo : EIATTR_VRC_CTA_INIT_COUNT
	.align		4
.L_43:
        /*00c8*/ 	.byte	0x02, 0x4a
        /*00ca*/ 	.byte	0x80
	.zero		1


	//----- nvinfo : EIATTR_SYSCALL_OFFSETS
	.align		4
        /*00cc*/ 	.byte	0x04, 0x46
        /*00ce*/ 	.short	(.L_45 - .L_44)


	//   ....[0]....
.L_44:
        /*00d0*/ 	.word	0x000055f0


	//   ....[1]....
        /*00d4*/ 	.word	0x000056e0


	//   ....[2]....
        /*00d8*/ 	.word	0x00005f50


	//   ....[3]....
        /*00dc*/ 	.word	0x00006c50


	//----- nvinfo : EIATTR_MBARRIER_INSTR_OFFSETS
	.align		4
.L_45:
        /*00e0*/ 	.byte	0x04, 0x39
        /*00e2*/ 	.short	(.L_47 - .L_46)


	//   ....[0]....
.L_46:
        /*00e4*/ 	.word	0x000005f0
        /*00e8*/ 	.word	0x000000ff
        /*00ec*/ 	.word	0x00000000
        /*00f0*/ 	.short	0x0100
        /*00f2*/ 	.byte	0x05
	.zero		1


	//   ....[1]....
        /*00f4*/ 	.word	0x00000600
        /*00f8*/ 	.word	0x000000ff
        /*00fc*/ 	.word	0x00000040
        /*0100*/ 	.short	0x0100
        /*0102*/ 	.byte	0x05
	.zero		1


	//   ....[2]....
        /*0104*/ 	.word	0x00000610
        /*0108*/ 	.word	0x000000ff
        /*010c*/ 	.word	0x00000008
        /*0110*/ 	.short	0x0100
        /*0112*/ 	.byte	0x05
	.zero		1


	//   ....[3]....
        /*0114*/ 	.word	0x00000620
        /*0118*/ 	.word	0x000000ff
        /*011c*/ 	.word	0x00000048
        /*0120*/ 	.short	0x0100
        /*0122*/ 	.byte	0x05
	.zero		1


	//   ....[4]....
        /*0124*/ 	.word	0x00000630
        /*0128*/ 	.word	0x000000ff
        /*012c*/ 	.word	0x00000010
        /*0130*/ 	.short	0x0100
        /*0132*/ 	.byte	0x05
	.zero		1


	//   ....[5]....
        /*0134*/ 	.word	0x00000640
        /*0138*/ 	.word	0x000000ff
        /*013c*/ 	.word	0x00000050
        /*0140*/ 	.short	0x0100
        /*0142*/ 	.byte	0x05
	.zero		1


	//   ....[6]....
        /*0144*/ 	.word	0x00000650
        /*0148*/ 	.word	0x000000ff
        /*014c*/ 	.word	0x00000018
        /*0150*/ 	.short	0x0100
        /*0152*/ 	.byte	0x05
	.zero		1


	//   ....[7]....
        /*0154*/ 	.word	0x00000660
        /*0158*/ 	.word	0x000000ff
        /*015c*/ 	.word	0x00000058
        /*0160*/ 	.short	0x0100
        /*0162*/ 	.byte	0x05
	.zero		1


	//   ....[8]....
        /*0164*/ 	.word	0x00000670
        /*0168*/ 	.word	0x000000ff
        /*016c*/ 	.word	0x00000020
        /*0170*/ 	.short	0x0100
        /*0172*/ 	.byte	0x05
	.zero		1


	//   ....[9]....
        /*0174*/ 	.word	0x00000680
        /*0178*/ 	.word	0x000000ff
        /*017c*/ 	.word	0x00000060
        /*0180*/ 	.short	0x0100
        /*0182*/ 	.byte	0x05
	.zero		1


	//   ....[10]....
        /*0184*/ 	.word	0x00000690
        /*0188*/ 	.word	0x000000ff
        /*018c*/ 	.word	0x00000028
        /*0190*/ 	.short	0x0100
        /*0192*/ 	.byte	0x05
	.zero		1


	//   ....[11]....
        /*0194*/ 	.word	0x000006a0
        /*0198*/ 	.word	0x000000ff
        /*019c*/ 	.word	0x00000068
        /*01a0*/ 	.short	0x0100
        /*01a2*/ 	.byte	0x05
	.zero		1


	//   ....[12]....
        /*01a4*/ 	.word	0x000006b0
        /*01a8*/ 	.word	0x000000ff
        /*01ac*/ 	.word	0x00000030
        /*01b0*/ 	.short	0x0100
        /*01b2*/ 	.byte	0x05
	.zero		1


	//   ....[13]....
        /*01b4*/ 	.word	0x000006c0
        /*01b8*/ 	.word	0x000000ff
        /*01bc*/ 	.word	0x00000070
        /*01c0*/ 	.short	0x0100
        /*01c2*/ 	.byte	0x05
	.zero		1


	//   ....[14]....
        /*01c4*/ 	.word	0x000006d0
        /*01c8*/ 	.word	0x000000ff
        /*01cc*/ 	.word	0x00000038
        /*01d0*/ 	.short	0x0100
        /*01d2*/ 	.byte	0x05
	.zero		1


	//   ....[15]....
        /*01d4*/ 	.word	0x000006e0
        /*01d8*/ 	.word	0x000000ff
        /*01dc*/ 	.word	0x00000078
        /*01e0*/ 	.short	0x0100
        /*01e2*/ 	.byte	0x05
	.zero		1


	//   ....[16]....
        /*01e4*/ 	.word	0x00000810
        /*01e8*/ 	.word	0x000000ff
        /*01ec*/ 	.word	0x00000080
        /*01f0*/ 	.short	0x0100
        /*01f2*/ 	.byte	0x07
	.zero		1


	//   ....[17]....
        /*01f4*/ 	.word	0x00000820
        /*01f8*/ 	.word	0x000000ff
        /*01fc*/ 	.word	0x00000098
        /*0200*/ 	.short	0x0100
        /*0202*/ 	.byte	0x07
	.zero		1


	//   ....[18]....
        /*0204*/ 	.word	0x00000830
        /*0208*/ 	.word	0x000000ff
        /*020c*/ 	.word	0x00000088
        /*0210*/ 	.short	0x0100
        /*0212*/ 	.byte	0x07
	.zero		1


	//   ....[19]....
        /*0214*/ 	.word	0x00000840
        /*0218*/ 	.word	0x000000ff
        /*021c*/ 	.word	0x000000a0
        /*0220*/ 	.short	0x0100
        /*0222*/ 	.byte	0x07
	.zero		1


	//   ....[20]....
        /*0224*/ 	.word	0x00000850
        /*0228*/ 	.word	0x000000ff
        /*022c*/ 	.word	0x00000090
        /*0230*/ 	.short	0x0100
        /*0232*/ 	.byte	0x07
	.zero		1


	//   ....[21]....
        /*0234*/ 	.word	0x00000860
        /*0238*/ 	.word	0x000000ff
        /*023c*/ 	.word	0x000000a8
        /*0240*/ 	.short	0x0100
        /*0242*/ 	.byte	0x07
	.zero		1


	//   ....[22]....
        /*0244*/ 	.word	0x00000950
        /*0248*/ 	.word	0x000000ff
        /*024c*/ 	.word	0x000000b0
        /*0250*/ 	.short	0x0100
        /*0252*/ 	.byte	0x05
	.zero		1


	//   ....[23]....
        /*0254*/ 	.word	0x00000960
        /*0258*/ 	.word	0x000000ff
        /*025c*/ 	.word	0x000000b8
        /*0260*/ 	.short	0x0100
        /*0262*/ 	.byte	0x05
	.zero		1


	//   ....[24]....
        /*0264*/ 	.word	0x00000aa0
        /*0268*/ 	.word	0x000000ff
        /*026c*/ 	.word	0x000000c0
        /*0270*/ 	.short	0x0100
        /*0272*/ 	.byte	0x05
	.zero		1


	//   ....[25]....
        /*0274*/ 	.word	0x00000ab0
        /*0278*/ 	.word	0x000000ff
        /*027c*/ 	.word	0x000000c8
        /*0280*/ 	.short	0x0100
        /*0282*/ 	.byte	0x05
	.zero		1


	//   ....[26]....
        /*0284*/ 	.word	0x00000be0
        /*0288*/ 	.word	0x000000ff
        /*028c*/ 	.word	0x000000d0
        /*0290*/ 	.short	0x0100
        /*0292*/ 	.byte	0x07
	.zero		1


	//   ....[27]....
        /*0294*/ 	.word	0x00000bf0
        /*0298*/ 	.word	0x000000ff
        /*029c*/ 	.word	0x000000e0
        /*02a0*/ 	.short	0x0100
        /*02a2*/ 	.byte	0x07
	.zero		1


	//   ....[28]....
        /*02a4*/ 	.word	0x00000c00
        /*02a8*/ 	.word	0x000000ff
        /*02ac*/ 	.word	0x000000d8
        /*02b0*/ 	.short	0x0100
        /*02b2*/ 	.byte	0x07
	.zero		1


	//   ....[29]....
        /*02b4*/ 	.word	0x00000c10
        /*02b8*/ 	.word	0x000000ff
        /*02bc*/ 	.word	0x000000e8
        /*02c0*/ 	.short	0x0100
        /*02c2*/ 	.byte	0x07
	.zero		1


	//   ....[30]....
        /*02c4*/ 	.word	0x00001550
        /*02c8*/ 	.word	0x000000ff
        /*02cc*/ 	.word	0x00000040
        /*02d0*/ 	.short	0x010a
        /*02d2*/ 	.byte	0x04
	.zero		1


	//   ....[31]....
        /*02d4*/ 	.word	0x00001810
        /*02d8*/ 	.word	0x000000ff
        /*02dc*/ 	.word	0x00000040
        /*02e0*/ 	.short	0x010a
        /*02e2*/ 	.byte	0x09
	.zero		1


	//   ....[32]....
        /*02e4*/ 	.word	0x00001980
        /*02e8*/ 	.word	0x000000ff
        /*02ec*/ 	.word	0x00000040
        /*02f0*/ 	.short	0x010a
        /*02f2*/ 	.byte	0x08
	.zero		1


	//   ....[33]....
        /*02f4*/ 	.word	0x00001b40
        /*02f8*/ 	.word	0x000000ff
        /*02fc*/ 	.word	0x000000b8
        /*0300*/ 	.short	0x0101
        /*0302*/ 	.byte	0x16
	.zero		1


	//   ....[34]....
        /*0304*/ 	.word	0x00001b70
        /*0308*/ 	.word	0x000000ff
        /*030c*/ 	.word	0x00000040
        /*0310*/ 	.short	0x010a
        /*0312*/ 	.byte	0x04
	.zero		1


	//   ....[35]....
        /*0314*/ 	.word	0x00001e10
        /*0318*/ 	.word	0x000000ff
        /*031c*/ 	.word	0x00000040
        /*0320*/ 	.short	0x010a
        /*0322*/ 	.byte	0x11
	.zero		1


	//   ....[36]....
        /*0324*/ 	.word	0x00001f80
        /*0328*/ 	.word	0x000000ff
        /*032c*/ 	.word	0x00000040
        /*0330*/ 	.short	0x010a
        /*0332*/ 	.byte	0x08
	.zero		1


	//   ....[37]....
        /*0334*/ 	.word	0x00002180
        /*0338*/ 	.word	0x000000ff
        /*033c*/ 	.word	0x000000c0
        /*0340*/ 	.short	0x010a
        /*0342*/ 	.byte	0x16
	.zero		1


	//   ....[38]....
        /*0344*/ 	.word	0x00002240
        /*0348*/ 	.word	0x000000ff
        /*034c*/ 	.word	0x00000000
        /*0350*/ 	.short	0x0101
        /*0352*/ 	.byte	0x04
	.zero		1


	//   ....[39]....
        /*0354*/ 	.word	0x00002740
        /*0358*/ 	.word	0x000000ff
        /*035c*/ 	.word	0x00000000
        /*0360*/ 	.short	0x010a
        /*0362*/ 	.byte	0x04
	.zero		1


	//   ....[40]....
        /*0364*/ 	.word	0x000027e0
        /*0368*/ 	.word	0x000000ff
        /*036c*/ 	.word	0x00000000
        /*0370*/ 	.short	0x010a
        /*0372*/ 	.byte	0x04
	.zero		1


	//   ....[41]....
        /*0374*/ 	.word	0x00002880
        /*0378*/ 	.word	0x000000ff
        /*037c*/ 	.word	0x00000000
        /*0380*/ 	.short	0x010a
        /*0382*/ 	.byte	0x04
	.zero		1


	//   ....[42]....
        /*0384*/ 	.word	0x00002920
        /*0388*/ 	.word	0x000000ff
        /*038c*/ 	.word	0x00000000
        /*0390*/ 	.short	0x010a
        /*0392*/ 	.byte	0x04
	.zero		1


	//   ....[43]....
        /*0394*/ 	.word	0x000029c0
        /*0398*/ 	.word	0x000000ff
        /*039c*/ 	.word	0x00000000
        /*03a0*/ 	.short	0x010a
        /*03a2*/ 	.byte	0x04
	.zero		1


	//   ....[44]....
        /*03a4*/ 	.word	0x00002a60
        /*03a8*/ 	.word	0x000000ff
        /*03ac*/ 	.word	0x00000000
        /*03b0*/ 	.short	0x010a
        /*03b2*/ 	.byte	0x04
	.zero		1


	//   ....[45]....
        /*03b4*/ 	.word	0x00002b00
        /*03b8*/ 	.word	0x000000ff
        /*03bc*/ 	.word	0x00000000
        /*03c0*/ 	.short	0x010a
        /*03c2*/ 	.byte	0x04
	.zero		1


	//   ....[46]....
        /*03c4*/ 	.word	0x00002bb0
        /*03c8*/ 	.word	0x00000000
        /*03cc*/ 	.word	0x00000000
        /*03d0*/ 	.short	0x010a
        /*03d2*/ 	.byte	0xff
	.zero		1


	//   ....[47]....
        /*03d4*/ 	.word	0x00002ce0
        /*03d8*/ 	.word	0x000000ff
        /*03dc*/ 	.word	0x000000c8
        /*03e0*/ 	.short	0x010a
        /*03e2*/ 	.byte	0x2d
	.zero		1


	//   ....[48]....
        /*03e4*/ 	.word	0x00002d80
        /*03e8*/ 	.word	0x000000ff
        /*03ec*/ 	.word	0x000000c0
        /*03f0*/ 	.short	0x010a
        /*03f2*/ 	.byte	0x2d
	.zero		1


	//   ....[49]....
        /*03f4*/ 	.word	0x00002e20
        /*03f8*/ 	.word	0x000000ff
        /*03fc*/ 	.word	0x00000000
        /*0400*/ 	.short	0x0101
        /*0402*/ 	.byte	0x06
	.zero		1


	//   ....[50]....
        /*0404*/ 	.word	0x00002e60
        /*0408*/ 	.word	0x000000ff
        /*040c*/ 	.word	0x000000c8
        /*0410*/ 	.short	0x0106
        /*0412*/ 	.byte	0x2d
	.zero		1


	//   ....[51]....
        /*0414*/ 	.word	0x00002ea0
        /*0418*/ 	.word	0x00000000
        /*041c*/ 	.word	0x000000c8
        /*0420*/ 	.short	0x010a
        /*0422*/ 	.byte	0xff
	.zero		1


	//   ....[52]....
        /*0424*/ 	.word	0x000033e0
        /*0428*/ 	.word	0x000000ff
        /*042c*/ 	.word	0x000000c0
        /*0430*/ 	.short	0x010a
        /*0432*/ 	.byte	0x06
	.zero		1


	//   ....[53]....
        /*0434*/ 	.word	0x00003490
        /*0438*/ 	.word	0x000000ff
        /*043c*/ 	.word	0x00000000
        /*0440*/ 	.short	0x0101
        /*0442*/ 	.byte	0x05
	.zero		1


	//   ....[54]....
        /*0444*/ 	.word	0x000034a0
        /*0448*/ 	.word	0x000000ff
        /*044c*/ 	.word	0x000000e0
        /*0450*/ 	.short	0x010a
        /*0452*/ 	.byte	0x08
	.zero		1


	//   ....[55]....
        /*0454*/ 	.word	0x00003560
        /*0458*/ 	.word	0x000000ff
        /*045c*/ 	.word	0x00000000
        /*0460*/ 	.short	0x010a
        /*0462*/ 	.byte	0x04
	.zero		1


	//   ....[56]....
        /*0464*/ 	.word	0x000035a0
        /*0468*/ 	.word	0x000000ff
        /*046c*/ 	.word	0x00000000
        /*0470*/ 	.short	0x010a
        /*0472*/ 	.byte	0x07
	.zero		1


	//   ....[57]....
        /*0474*/ 	.word	0x000036d0
        /*0478*/ 	.word	0x000000ff
        /*047c*/ 	.word	0x00000000
        /*0480*/ 	.short	0x010a
        /*0482*/ 	.byte	0x04
	.zero		1


	//   ....[58]....
        /*0484*/ 	.word	0x000039d0
        /*0488*/ 	.word	0x000000ff
        /*048c*/ 	.word	0x00000000
        /*0490*/ 	.short	0x010a
        /*0492*/ 	.byte	0x05
	.zero		1


	//   ....[59]....
        /*0494*/ 	.word	0x00003a60
        /*0498*/ 	.word	0x000000ff
        /*049c*/ 	.word	0x00000000
        /*04a0*/ 	.short	0x010a
        /*04a2*/ 	.byte	0x07
	.zero		1


	//   ....[60]....
        /*04a4*/ 	.word	0x00003f00
        /*04a8*/ 	.word	0x000000ff
        /*04ac*/ 	.word	0x000000c0
        /*04b0*/ 	.short	0x010a
        /*04b2*/ 	.byte	0x07
	.zero		1


	//   ....[61]....
        /*04b4*/ 	.word	0x00003fa0
        /*04b8*/ 	.word	0x000000ff
        /*04bc*/ 	.word	0x00000000
        /*04c0*/ 	.short	0x0101
        /*04c2*/ 	.byte	0x06
	.zero		1


	//   ....[62]....
        /*04c4*/ 	.word	0x000042c0
        /*04c8*/ 	.word	0x000000ff
        /*04cc*/ 	.word	0x000000b8
        /*04d0*/ 	.short	0x010a
        /*04d2*/ 	.byte	0x07
	.zero		1


	//   ....[63]....
        /*04d4*/ 	.word	0x000044e0
        /*04d8*/ 	.word	0x000000ff
        /*04dc*/ 	.word	0x00000098
        /*04e0*/ 	.short	0x010a
        /*04e2*/ 	.byte	0x11
	.zero		1


	//   ....[64]....
        /*04e4*/ 	.word	0x000047d0
        /*04e8*/ 	.word	0x000000ff
        /*04ec*/ 	.word	0x00000080
        /*04f0*/ 	.short	0x010b
        /*04f2*/ 	.byte	0x11
	.zero		1


	//   ....[65]....
        /*04f4*/ 	.word	0x00004820
        /*04f8*/ 	.word	0x000000ff
        /*04fc*/ 	.word	0x00000000
        /*0500*/ 	.short	0x0101
        /*0502*/ 	.byte	0x13
	.zero		1


	//   ....[66]....
        /*0504*/ 	.word	0x00004860
        /*0508*/ 	.word	0x000000ff
        /*050c*/ 	.word	0x00000098
        /*0510*/ 	.short	0x010a
        /*0512*/ 	.byte	0x0e
	.zero		1


	//   ....[67]....
        /*0514*/ 	.word	0x00004a90
        /*0518*/ 	.word	0x000000ff
        /*051c*/ 	.word	0x00000080
        /*0520*/ 	.short	0x010b
        /*0522*/ 	.byte	0x0e
	.zero		1


	//   ....[68]....
        /*0524*/ 	.word	0x00004ab0
        /*0528*/ 	.word	0x000000ff
        /*052c*/ 	.word	0x00000000
        /*0530*/ 	.short	0x0101
        /*0532*/ 	.byte	0x12
	.zero		1


	//   ....[69]....
        /*0534*/ 	.word	0x00004b10
        /*0538*/ 	.word	0x000000ff
        /*053c*/ 	.word	0x00000000
        /*0540*/ 	.short	0x010a
        /*0542*/ 	.byte	0x04
	.zero		1


	//   ....[70]....
        /*0544*/ 	.word	0x00004be0
        /*0548*/ 	.word	0x00000002
        /*054c*/ 	.word	0x00000000
        /*0550*/ 	.short	0x010a
        /*0552*/ 	.byte	0xff
	.zero		1


	//   ....[71]....
        /*0554*/ 	.word	0x00004c50
        /*0558*/ 	.word	0x00000004
        /*055c*/ 	.word	0x00000000
        /*0560*/ 	.short	0x010a
        /*0562*/ 	.byte	0xff
	.zero		1


	//   ....[72]....
        /*0564*/ 	.word	0x00004fd0
        /*0568*/ 	.word	0x000000ff
        /*056c*/ 	.word	0x000000c0
        /*0570*/ 	.short	0x010a
        /*0572*/ 	.byte	0x34
	.zero		1


	//   ....[73]....
        /*0574*/ 	.word	0x000050f0
        /*0578*/ 	.word	0x000000ff
        /*057c*/ 	.word	0x00000000
        /*0580*/ 	.short	0x0101
        /*0582*/ 	.byte	0x04
	.zero		1


	//   ....[74]....
        /*0584*/ 	.word	0x00005b00
        /*0588*/ 	.word	0x00000000
        /*058c*/ 	.word	0x00000080
        /*0590*/ 	.short	0x010a
        /*0592*/ 	.byte	0xff
	.zero		1


	//   ....[75]....
        /*0594*/ 	.word	0x00005c10
        /*0598*/ 	.word	0x00000041
        /*059c*/ 	.word	0x000000d0
        /*05a0*/ 	.short	0x010a
        /*05a2*/ 	.byte	0xff
	.zero		1


	//   ....[76]....
        /*05a4*/ 	.word	0x00005d00
        /*05a8*/ 	.word	0x00000000
        /*05ac*/ 	.word	0x00000080
        /*05b0*/ 	.short	0x010a
        /*05b2*/ 	.byte	0xff
	.zero		1


	//   ....[77]....
        /*05b4*/ 	.word	0x00005e30
        /*05b8*/ 	.word	0x00000041
        /*05bc*/ 	.word	0x000000d0
        /*05c0*/ 	.short	0x010a
        /*05c2*/ 	.byte	0xff
	.zero		1


	//   ....[78]....
        /*05c4*/ 	.word	0x00006990
        /*05c8*/ 	.word	0x00000000
        /*05cc*/ 	.word	0x00000000
        /*05d0*/ 	.short	0x0101
        /*05d2*/ 	.byte	0xff
	.zero		1


	//   ....[79]....
        /*05d4*/ 	.word	0x000069a0
        /*05d8*/ 	.word	0x00000003
        /*05dc*/ 	.word	0x00000080
        /*05e0*/ 	.short	0x010a
        /*05e2*/ 	.byte	0xff
	.zero		1


	//   ....[80]....
        /*05e4*/ 	.word	0x00006a70
        /*05e8*/ 	.word	0x00000003
        /*05ec*/ 	.word	0x00000080
        /*05f0*/ 	.short	0x010a
        /*05f2*/ 	.byte	0xff
	.zero		1


	//   ....[81]....
        /*05f4*/ 	.word	0x00006dc0
        /*05f8*/ 	.word	0x000000ff
        /*05fc*/ 	.word	0x00000000
        /*0600*/ 	.short	0x0101
        /*0602*/ 	.byte	0x06
	.zero		1


	//   ....[82]....
        /*0604*/ 	.word	0x00007760
        /*0608*/ 	.word	0x00000000
        /*060c*/ 	.word	0x00000000
        /*0610*/ 	.short	0x0101
        /*0612*/ 	.byte	0xff
	.zero		1


	//   ....[83]....
        /*0614*/ 	.word	0x000079a0
        /*0618*/ 	.word	0x000000ff
        /*061c*/ 	.word	0x00000000
        /*0620*/ 	.short	0x0101
        /*0622*/ 	.byte	0x04
	.zero		1


	//   ....[84]....
        /*0624*/ 	.word	0x000079d0
        /*0628*/ 	.word	0x00000002
        /*062c*/ 	.word	0x00000040
        /*0630*/ 	.short	0x010a
        /*0632*/ 	.byte	0xff
	.zero		1


	//   ....[85]....
        /*0634*/ 	.word	0x00007a30
        /*0638*/ 	.word	0x00000002
        /*063c*/ 	.word	0x00000040
        /*0640*/ 	.short	0x010a
        /*0642*/ 	.byte	0xff
	.zero		1


	//   ....[86]....
        /*0644*/ 	.word	0x00007a90
        /*0648*/ 	.word	0x00000002
        /*064c*/ 	.word	0x000000c0
        /*0650*/ 	.short	0x010a
        /*0652*/ 	.byte	0xff
	.zero		1


	//   ....[87]....
        /*0654*/ 	.word	0x00007af0
        /*0658*/ 	.word	0x00000000
        /*065c*/ 	.word	0x00000000
        /*0660*/ 	.short	0x010a
        /*0662*/ 	.byte	0xff
	.zero		1


	//   ....[88]....
        /*0664*/ 	.word	0x00007b50
        /*0668*/ 	.word	0x00000000
        /*066c*/ 	.word	0x00000000
        /*0670*/ 	.short	0x010a
        /*0672*/ 	.byte	0xff
	.zero		1


	//   ....[89]....
        /*0674*/ 	.word	0x00007bb0
        /*0678*/ 	.word	0x00000000
        /*067c*/ 	.word	0x00000000
        /*0680*/ 	.short	0x010a
        /*0682*/ 	.byte	0xff
	.zero		1


	//   ....[90]....
        /*0684*/ 	.word	0x00007c10
        /*0688*/ 	.word	0x00000000
        /*068c*/ 	.word	0x00000000
        /*0690*/ 	.short	0x010a
        /*0692*/ 	.byte	0xff
	.zero		1


	//   ....[91]....
        /*0694*/ 	.word	0x00007c70
        /*0698*/ 	.word	0x00000000
        /*069c*/ 	.word	0x00000000
        /*06a0*/ 	.short	0x010a
        /*06a2*/ 	.byte	0xff
	.zero		1


	//   ....[92]....
        /*06a4*/ 	.word	0x00007cd0
        /*06a8*/ 	.word	0x00000000
        /*06ac*/ 	.word	0x00000000
        /*06b0*/ 	.short	0x010a
        /*06b2*/ 	.byte	0xff
	.zero		1


	//   ....[93]....
        /*06b4*/ 	.word	0x00007d30
        /*06b8*/ 	.word	0x00000000
        /*06bc*/ 	.word	0x00000000
        /*06c0*/ 	.short	0x010a
        /*06c2*/ 	.byte	0xff
	.zero		1


	//   ....[94]....
        /*06c4*/ 	.word	0x00007d90
        /*06c8*/ 	.word	0x00000004
        /*06cc*/ 	.word	0x000000c8
        /*06d0*/ 	.short	0x010a
        /*06d2*/ 	.byte	0xff
	.zero		1


	//   ....[95]....
        /*06d4*/ 	.word	0x00007df0
        /*06d8*/ 	.word	0x00000004
        /*06dc*/ 	.word	0x000000c0
        /*06e0*/ 	.short	0x010a
        /*06e2*/ 	.byte	0xff
	.zero		1


	//   ....[96]....
        /*06e4*/ 	.word	0x00007e50
        /*06e8*/ 	.word	0x00000000
        /*06ec*/ 	.word	0x000000c0
        /*06f0*/ 	.short	0x010a
        /*06f2*/ 	.byte	0xff
	.zero		1


	//   ....[97]....
        /*06f4*/ 	.word	0x00007eb0
        /*06f8*/ 	.word	0x00000004
        /*06fc*/ 	.word	0x000000e0
        /*0700*/ 	.short	0x010a
        /*0702*/ 	.byte	0xff
	.zero		1


	//   ....[98]....
        /*0704*/ 	.word	0x00007f10
        /*0708*/ 	.word	0x00000000
        /*070c*/ 	.word	0x00000000
        /*0710*/ 	.short	0x010a
        /*0712*/ 	.byte	0xff
	.zero		1


	//   ....[99]....
        /*0714*/ 	.word	0x00007f70
        /*0718*/ 	.word	0x00000000
        /*071c*/ 	.word	0x00000000
        /*0720*/ 	.short	0x010a
        /*0722*/ 	.byte	0xff
	.zero		1


	//   ....[100]....
        /*0724*/ 	.word	0x00007fd0
        /*0728*/ 	.word	0x00000000
        /*072c*/ 	.word	0x00000000
        /*0730*/ 	.short	0x010a
        /*0732*/ 	.byte	0xff
	.zero		1


	//   ....[101]....
        /*0734*/ 	.word	0x00008030
        /*0738*/ 	.word	0x00000000
        /*073c*/ 	.word	0x000000c0
        /*0740*/ 	.short	0x010a
        /*0742*/ 	.byte	0xff
	.zero		1


	//   ....[102]....
        /*0744*/ 	.word	0x00008090
        /*0748*/ 	.word	0x00000000
        /*074c*/ 	.word	0x000000b8
        /*0750*/ 	.short	0x010a
        /*0752*/ 	.byte	0xff
	.zero		1


	//   ....[103]....
        /*0754*/ 	.word	0x000080f0
        /*0758*/ 	.word	0x00000002
        /*075c*/ 	.word	0x00000098
        /*0760*/ 	.short	0x010a
        /*0762*/ 	.byte	0xff
	.zero		1


	//   ....[104]....
        /*0764*/ 	.word	0x00008150
        /*0768*/ 	.word	0x00000000
        /*076c*/ 	.word	0x00000098
        /*0770*/ 	.short	0x010a
        /*0772*/ 	.byte	0xff
	.zero		1


	//   ....[105]....
        /*0774*/ 	.word	0x000081b0
        /*0778*/ 	.word	0x00000000
        /*077c*/ 	.word	0x00000000
        /*0780*/ 	.short	0x010a
        /*0782*/ 	.byte	0xff
	.zero		1


	//   ....[106]....
        /*0784*/ 	.word	0x00008200
        /*0788*/ 	.word	0x00000002
        /*078c*/ 	.word	0x00000000
        /*0790*/ 	.short	0x010a
        /*0792*/ 	.byte	0xff
	.zero		1


	//   ....[107]....
        /*0794*/ 	.word	0x00008260
        /*0798*/ 	.word	0x00000000
        /*079c*/ 	.word	0x000000c0
        /*07a0*/ 	.short	0x010a
        /*07a2*/ 	.byte	0xff
	.zero		1


	//   ....[108]....
        /*07a4*/ 	.word	0x000082b0
        /*07a8*/ 	.word	0x00000000
        /*07ac*/ 	.word	0x00000080
        /*07b0*/ 	.short	0x010a
        /*07b2*/ 	.byte	0xff
	.zero		1


	//   ....[109]....
        /*07b4*/ 	.word	0x00008300
        /*07b8*/ 	.word	0x00000041
        /*07bc*/ 	.word	0x000000d0
        /*07c0*/ 	.short	0x010a
        /*07c2*/ 	.byte	0xff
	.zero		1


	//   ....[110]....
        /*07c4*/ 	.word	0x00008350
        /*07c8*/ 	.word	0x00000003
        /*07cc*/ 	.word	0x00000080
        /*07d0*/ 	.short	0x010a
        /*07d2*/ 	.byte	0xff
	.zero		1


	//----- nvinfo : EIATTR_NUM_MBARRIERS
	.align		4
.L_47:
        /*07d4*/ 	.byte	0x03, 0x38
        /*07d6*/ 	.short	0x001e


	//----- nvinfo : EIATTR_EXIT_INSTR_OFFSETS
	.align		4
        /*07d8*/ 	.byte	0x04, 0x1c
        /*07da*/ 	.short	(.L_49 - .L_48)


	//   ....[0]....
.L_48:
        /*07dc*/ 	.word	0x00002be0


	//   ....[1]....
        /*07e0*/ 	.word	0x00002e70


	//   ....[2]....
        /*07e4*/ 	.word	0x00002ed0


	//   ....[3]....
        /*07e8*/ 	.word	0x00003cd0


	//   ....[4]....
        /*07ec*/ 	.word	0x00004c80


	//   ....[5]....
        /*07f0*/ 	.word	0x00004cc0


	//   ....[6]....
        /*07f4*/ 	.word	0x00007890


	//   ....[7]....
        /*07f8*/ 	.word	0x00007910


	//   ....[8]....
        /*07fc*/ 	.word	0x00007940


	//   ....[9]....
        /*0800*/ 	.word	0x000079b0


	//----- nvinfo : EIATTR_MAX_THREADS
	.align		4
.L_49:
        /*0804*/ 	.byte	0x04, 0x05
        /*0806*/ 	.short	(.L_51 - .L_50)
.L_50:
        /*0808*/ 	.word	0x00000100
        /*080c*/ 	.word	0x00000001
        /*0810*/ 	.word	0x00000001


	//----- nvinfo : EIATTR_CRS_STACK_SIZE
	.align		4
.L_51:
        /*0814*/ 	.byte	0x04, 0x1e
        /*0816*/ 	.short	(.L_53 - .L_52)
.L_52:
        /*0818*/ 	.word	0x00000000


	//----- nvinfo : EIATTR_CBANK_PARAM_SIZE
	.align		4
.L_53:
        /*081c*/ 	.byte	0x03, 0x19
        /*081e*/ 	.short	0x0800


	//----- nvinfo : EIATTR_PARAM_CBANK
	.align		4
        /*0820*/ 	.byte	0x04, 0x0a
        /*0822*/ 	.short	(.L_55 - .L_54)
	.align		4
.L_54:
        /*0824*/ 	.word	index@(.nv.constant0._ZN7cutlass13device_kernelINS_4conv6kernel13ConvUniversalINS1_16ConvProblemShapeILNS1_8OperatorE1ELi2EEENS1_10collective14CollectiveConvINS1_47MainloopSm100TmaUmmaWarpSpecializedImplicitGemmILS5_1ELi8ELi2ELi1ELi2EN4cute5tupleIJNSA_1CILi1EEESD_SD_EEEEENSB_IJNSC_ILi128EEENSC_ILi64EEENSB_IJSH_EEEEEENS_6half_tESK_NSA_8TiledMMAINSA_8MMA_AtomIJNSA_20SM100_MMA_F16BF16_SSISK_SK_fLi128ELi64ELNSA_4UMMA5MajorE0ELSP_1ELNSO_7ScaleInE0ELSQ_0EEEEEENSA_6LayoutISE_NSB_IJNSC_ILi0EEESU_SU_EEEEENSB_IJNSA_10UnderscoreESX_SX_EEEEENS7_6detail27Sm100ImplicitGemmTileTraitsINSA_20SM90_TMA_LOAD_IM2COLENSA_14ComposedLayoutINSA_7SwizzleILi3ELi4ELi3EEENSA_18smem_ptr_flag_bitsILi16EEENST_INSB_IJNSC_ILi8EEESH_EEENSB_IJSH_SD_EEEEEEEvEENS11_INSA_13SM90_TMA_LOADENS13_IS15_S17_NST_INSB_IJSH_S18_EEENSB_IJSD_SH_EEEEEEEvEEEENS_8epilogue10collective18CollectiveEpilogueINS1L_23Sm100TmaWarpSpecializedILi3ELi2ELi32ELb1ELb0EEEJSJ_NSB_IJNST_ISG_SD_EENST_INSC_ILi32EEESD_EEEEESK_NSB_IJNSB_IJlllEEESD_SU_EEESK_S1V_NS1L_6fusion15FusionCallbacksIS1P_NS1W_17LinearCombinationISK_fSK_fLNS_15FloatRoundStyleE2EEESJ_S1T_JEEENSA_5SM1004TMEM4LOAD26SM100_TMEM_LOAD_32dp32b32xES12_NS13_INS14_ILi2ELi4ELi3EEES17_NST_INSB_IJS18_S1R_EEENSB_IJS1R_SD_EEEEEEENSA_39AutoVectorizingCopyWithAssumedAlignmentILi128EEENSA_21SM90_TMA_STORE_IM2COLES2A_S2C_S2C_EEEvvEEEEvNT_6ParamsE)
        /*0828*/ 	.short	0x0380
        /*082a*/ 	.short	0x0800


	//----- nvinfo : EIATTR_SW_WAR
	.align		4
.L_55:
        /*082c*/ 	.byte	0x04, 0x36
        /*082e*/ 	.short	(.L_57 - .L_56)
.L_56:
        /*0830*/ 	.word	0x00000008
.L_57:


//--------------------- .nv.callgraph             --------------------------
	.section	.nv.callgraph,"",@"SHT_CUDA_CALLGRAPH"
	.align	4
	.sectionentsize	8
	.align		4
        /*0000*/ 	.word	0x00000000
	.align		4
        /*0004*/ 	.word	0xffffffff
	.align		4
        /*0008*/ 	.word	index@(_ZN7cutlass13device_kernelINS_4conv6kernel13ConvUniversalINS1_16ConvProblemShapeILNS1_8OperatorE1ELi2EEENS1_10collective14CollectiveConvINS1_47MainloopSm100TmaUmmaWarpSpecializedImplicitGemmILS5_1ELi8ELi2ELi1ELi2EN4cute5tupleIJNSA_1CILi1EEESD_SD_EEEEENSB_IJNSC_ILi128EEENSC_ILi64EEENSB_IJSH_EEEEEENS_6half_tESK_NSA_8TiledMMAINSA_8MMA_AtomIJNSA_20SM100_MMA_F16BF16_SSISK_SK_fLi128ELi64ELNSA_4UMMA5MajorE0ELSP_1ELNSO_7ScaleInE0ELSQ_0EEEEEENSA_6LayoutISE_NSB_IJNSC_ILi0EEESU_SU_EEEEENSB_IJNSA_10UnderscoreESX_SX_EEEEENS7_6detail27Sm100ImplicitGemmTileTraitsINSA_20SM90_TMA_LOAD_IM2COLENSA_14ComposedLayoutINSA_7SwizzleILi3ELi4ELi3EEENSA_18smem_ptr_flag_bitsILi16EEENST_INSB_IJNSC_ILi8EEESH_EEENSB_IJSH_SD_EEEEEEEvEENS11_INSA_13SM90_TMA_LOADENS13_IS15_S17_NST_INSB_IJSH_S18_EEENSB_IJSD_SH_EEEEEEEvEEEENS_8epilogue10collective18CollectiveEpilogueINS1L_23Sm100TmaWarpSpecializedILi3ELi2ELi32ELb1ELb0EEEJSJ_NSB_IJNST_ISG_SD_EENST_INSC_ILi32EEESD_EEEEESK_NSB_IJNSB_IJlllEEESD_SU_EEESK_S1V_NS1L_6fusion15FusionCallbacksIS1P_NS1W_17LinearCombinationISK_fSK_fLNS_15FloatRoundStyleE2EEESJ_S1T_JEEENSA_5SM1004TMEM4LOAD26SM100_TMEM_LOAD_32dp32b32xES12_NS13_INS14_ILi2ELi4ELi3EEES17_NST_INSB_IJS18_S1R_EEENSB_IJS1R_SD_EEEEEEENSA_39AutoVectorizingCopyWithAssumedAlignmentILi128EEENSA_21SM90_TMA_STORE_IM2COLES2A_S2C_S2C_EEEvvEEEEvNT_6ParamsE)
	.align		4
        /*000c*/ 	.word	index@(__assertfail)
	.align		4
        /*0010*/ 	.word	0x00000000
	.align		4
        /*0014*/ 	.word	0xfffffffe
	.align		4
        /*0018*/ 	.word	0x00000000
	.align		4
        /*001c*/ 	.word	0xfffffffd
	.align		4
        /*0020*/ 	.word	0x00000000
	.align		4
        /*0024*/ 	.word	0xfffffffc


//--------------------- .nv.constant4             --------------------------
	.section	.nv.constant4,"a",@progbits
	.align	8
	.align		8
.nv.constant4:
        /*0000*/ 	.dword	__assertfail
	.align		8
        /*0008*/ 	.dword	__unnamed_1
	.align		8
        /*0010*/ 	.dword	__unnamed_2
	.align		8
        /*0018*/ 	.dword	_ZN39_INTERNAL_21a277d3_4_k_cu_b187b6ee_31294cuda3std3__45__cpo5beginE
	.align		8
        /*0020*/ 	.dword	_ZN39_INTERNAL_21a277d3_4_k_cu_b187b6ee_31294cuda3std3__45__cpo3endE
	.align		8
        /*0028*/ 	.dword	_ZN39_INTERNAL_21a277d3_4_k_cu_b187b6ee_31294cuda3std3__45__cpo6cbeginE
	.align		8
        /*0030*/ 	.dword	_ZN39_INTERNAL_21a277d3_4_k_cu_b187b6ee_31294cuda3std3__45__cpo4cendE
	.align		8
        /*0038*/ 	.dword	_ZN39_INTERNAL_21a277d3_4_k_cu_b187b6ee_31294cuda3std3__441_GLOBAL__N__21a277d3_4_k_cu_b187b6ee_31296ignoreE
	.align		8
        /*0040*/ 	.dword	_ZN39_INTERNAL_21a277d3_4_k_cu_b187b6ee_31294cuda3std3__419piecewise_constructE
	.align		8
        /*0048*/ 	.dword	_ZN39_INTERNAL_21a277d3_4_k_cu_b187b6ee_31294cuda3std3__48in_placeE
	.align		8
        /*0050*/ 	.dword	_ZN39_INTERNAL_21a277d3_4_k_cu_b187b6ee_31294cuda3std6ranges3__45__cpo4swapE
	.align		8
        /*0058*/ 	.dword	_ZN39_INTERNAL_21a277d3_4_k_cu_b187b6ee_31294cuda3std6ranges3__45__cpo9iter_moveE
	.align		8
        /*0060*/ 	.dword	_ZN39_INTERNAL_21a277d3_4_k_cu_b187b6ee_31294cute7productE
	.align		8
        /*0068*/ 	.dword	_ZN39_INTERNAL_21a277d3_4_k_cu_b187b6ee_31294cute1_E
	.align		8
        /*0070*/ 	.dword	$str$27
	.align		8
        /*0078*/ 	.dword	$str$28
	.align		8
        /*0080*/ 	.dword	$str$29
	.align		8
        /*0088*/ 	.dword	$str$30


//--------------------- .text._ZN7cutlass13device_kernelINS_4conv6kernel13ConvUniversalINS1_16ConvProblemShapeILNS1_8OperatorE1ELi2EEENS1_10collective14CollectiveConvINS1_47MainloopSm100TmaUmmaWarpSpecializedImplicitGemmILS5_1ELi8ELi2ELi1ELi2EN4cute5tupleIJNSA_1CILi1EEESD_SD_EEEEENSB_IJNSC_ILi128EEENSC_ILi64EEENSB_IJSH_EEEEEENS_6half_tESK_NSA_8TiledMMAINSA_8MMA_AtomIJNSA_20SM100_MMA_F16BF16_SSISK_SK_fLi128ELi64ELNSA_4UMMA5MajorE0ELSP_1ELNSO_7ScaleInE0ELSQ_0EEEEEENSA_6LayoutISE_NSB_IJNSC_ILi0EEESU_SU_EEEEENSB_IJNSA_10UnderscoreESX_SX_EEEEENS7_6detail27Sm100ImplicitGemmTileTraitsINSA_20SM90_TMA_LOAD_IM2COLENSA_14ComposedLayoutINSA_7SwizzleILi3ELi4ELi3EEENSA_18smem_ptr_flag_bitsILi16EEENST_INSB_IJNSC_ILi8EEESH_EEENSB_IJSH_SD_EEEEEEEvEENS11_INSA_13SM90_TMA_LOADENS13_IS15_S17_NST_INSB_IJSH_S18_EEENSB_IJSD_SH_EEEEEEEvEEEENS_8epilogue10collective18CollectiveEpilogueINS1L_23Sm100TmaWarpSpecializedILi3ELi2ELi32ELb1ELb0EEEJSJ_NSB_IJNST_ISG_SD_EENST_INSC_ILi32EEESD_EEEEESK_NSB_IJNSB_IJlllEEESD_SU_EEESK_S1V_NS1L_6fusion15FusionCallbacksIS1P_NS1W_17LinearCombinationISK_fSK_fLNS_15FloatRoundStyleE2EEESJ_S1T_JEEENSA_5SM1004TMEM4LOAD26SM100_TMEM_LOAD_32dp32b32xES12_NS13_INS14_ILi2ELi4ELi3EEES17_NST_INSB_IJS18_S1R_EEENSB_IJS1R_SD_EEEEEEENSA_39AutoVectorizingCopyWithAssumedAlignmentILi128EEENSA_21SM90_TMA_STORE_IM2COLES2A_S2C_S2C_EEEvvEEEEvNT_6ParamsE --------------------------
	.section	.text._ZN7cutlass13device_kernelINS_4conv6kernel13ConvUniversalINS1_16ConvProblemShapeILNS1_8OperatorE1ELi2EEENS1_10collective14CollectiveConvINS1_47MainloopSm100TmaUmmaWarpSpecializedImplicitGemmILS5_1ELi8ELi2ELi1ELi2EN4cute5tupleIJNSA_1CILi1EEESD_SD_EEEEENSB_IJNSC_ILi128EEENSC_ILi64EEENSB_IJSH_EEEEEENS_6half_tESK_NSA_8TiledMMAINSA_8MMA_AtomIJNSA_20SM100_MMA_F16BF16_SSISK_SK_fLi128ELi64ELNSA_4UMMA5MajorE0ELSP_1ELNSO_7ScaleInE0ELSQ_0EEEEEENSA_6LayoutISE_NSB_IJNSC_ILi0EEESU_SU_EEEEENSB_IJNSA_10UnderscoreESX_SX_EEEEENS7_6detail27Sm100ImplicitGemmTileTraitsINSA_20SM90_TMA_LOAD_IM2COLENSA_14ComposedLayoutINSA_7SwizzleILi3ELi4ELi3EEENSA_18smem_ptr_flag_bitsILi16EEENST_INSB_IJNSC_ILi8EEESH_EEENSB_IJSH_SD_EEEEEEEvEENS11_INSA_13SM90_TMA_LOADENS13_IS15_S17_NST_INSB_IJSH_S18_EEENSB_IJSD_SH_EEEEEEEvEEEENS_8epilogue10collective18CollectiveEpilogueINS1L_23Sm100TmaWarpSpecializedILi3ELi2ELi32ELb1ELb0EEEJSJ_NSB_IJNST_ISG_SD_EENST_INSC_ILi32EEESD_EEEEESK_NSB_IJNSB_IJlllEEESD_SU_EEESK_S1V_NS1L_6fusion15FusionCallbacksIS1P_NS1W_17LinearCombinationISK_fSK_fLNS_15FloatRoundStyleE2EEESJ_S1T_JEEENSA_5SM1004TMEM4LOAD26SM100_TMEM_LOAD_32dp32b32xES12_NS13_INS14_ILi2ELi4ELi3EEES17_NST_INSB_IJS18_S1R_EEENSB_IJS1R_SD_EEEEEEENSA_39AutoVectorizingCopyWithAssumedAlignmentILi128EEENSA_21SM90_TMA_STORE_IM2COLES2A_S2C_S2C_EEEvvEEEEvNT_6ParamsE,"ax",@progbits
	.align	128
.text._ZN7cutlass13device_kernelINS_4conv6kernel13ConvUniversalINS1_16ConvProblemShapeILNS1_8OperatorE1ELi2EEENS1_10collective14CollectiveConvINS1_47MainloopSm100TmaUmmaWarpSpecializedImplicitGemmILS5_1ELi8ELi2ELi1ELi2EN4cute5tupleIJNSA_1CILi1EEESD_SD_EEEEENSB_IJNSC_ILi128EEENSC_ILi64EEENSB_IJSH_EEEEEENS_6half_tESK_NSA_8TiledMMAINSA_8MMA_AtomIJNSA_20SM100_MMA_F16BF16_SSISK_SK_fLi128ELi64ELNSA_4UMMA5MajorE0ELSP_1ELNSO_7ScaleInE0ELSQ_0EEEEEENSA_6LayoutISE_NSB_IJNSC_ILi0EEESU_SU_EEEEENSB_IJNSA_10UnderscoreESX_SX_EEEEENS7_6detail27Sm100ImplicitGemmTileTraitsINSA_20SM90_TMA_LOAD_IM2COLENSA_14ComposedLayoutINSA_7SwizzleILi3ELi4ELi3EEENSA_18smem_ptr_flag_bitsILi16EEENST_INSB_IJNSC_ILi8EEESH_EEENSB_IJSH_SD_EEEEEEEvEENS11_INSA_13SM90_TMA_LOADENS13_IS15_S17_NST_INSB_IJSH_S18_EEENSB_IJSD_SH_EEEEEEEvEEEENS_8epilogue10collective18CollectiveEpilogueINS1L_23Sm100TmaWarpSpecializedILi3ELi2ELi32ELb1ELb0EEEJSJ_NSB_IJNST_ISG_SD_EENST_INSC_ILi32EEESD_EEEEESK_NSB_IJNSB_IJlllEEESD_SU_EEESK_S1V_NS1L_6fusion15FusionCallbacksIS1P_NS1W_17LinearCombinationISK_fSK_fLNS_15FloatRoundStyleE2EEESJ_S1T_JEEENSA_5SM1004TMEM4LOAD26SM100_TMEM_LOAD_32dp32b32xES12_NS13_INS14_ILi2ELi4ELi3EEES17_NST_INSB_IJS18_S1R_EEENSB_IJS1R_SD_EEEEEEENSA_39AutoVectorizingCopyWithAssumedAlignmentILi128EEENSA_21SM90_TMA_STORE_IM2COLES2A_S2C_S2C_EEEvvEEEEvNT_6ParamsE:
        .type           _ZN7cutlass13device_kernelINS_4conv6kernel13ConvUniversalINS1_16ConvProblemShapeILNS1_8OperatorE1ELi2EEENS1_10collective14CollectiveConvINS1_47MainloopSm100TmaUmmaWarpSpecializedImplicitGemmILS5_1ELi8ELi2ELi1ELi2EN4cute5tupleIJNSA_1CILi1EEESD_SD_EEEEENSB_IJNSC_ILi128EEENSC_ILi64EEENSB_IJSH_EEEEEENS_6half_tESK_NSA_8TiledMMAINSA_8MMA_AtomIJNSA_20SM100_MMA_F16BF16_SSISK_SK_fLi128ELi64ELNSA_4UMMA5MajorE0ELSP_1ELNSO_7ScaleInE0ELSQ_0EEEEEENSA_6LayoutISE_NSB_IJNSC_ILi0EEESU_SU_EEEEENSB_IJNSA_10UnderscoreESX_SX_EEEEENS7_6detail27Sm100ImplicitGemmTileTraitsINSA_20SM90_TMA_LOAD_IM2COLENSA_14ComposedLayoutINSA_7SwizzleILi3ELi4ELi3EEENSA_18smem_ptr_flag_bitsILi16EEENST_INSB_IJNSC_ILi8EEESH_EEENSB_IJSH_SD_EEEEEEEvEENS11_INSA_13SM90_TMA_LOADENS13_IS15_S17_NST_INSB_IJSH_S18_EEENSB_IJSD_SH_EEEEEEEvEEEENS_8epilogue10collective18CollectiveEpilogueINS1L_23Sm100TmaWarpSpecializedILi3ELi2ELi32ELb1ELb0EEEJSJ_NSB_IJNST_ISG_SD_EENST_INSC_ILi32EEESD_EEEEESK_NSB_IJNSB_IJlllEEESD_SU_EEESK_S1V_NS1L_6fusion15FusionCallbacksIS1P_NS1W_17LinearCombinationISK_fSK_fLNS_15FloatRoundStyleE2EEESJ_S1T_JEEENSA_5SM1004TMEM4LOAD26SM100_TMEM_LOAD_32dp32b32xES12_NS13_INS14_ILi2ELi4ELi3EEES17_NST_INSB_IJS18_S1R_EEENSB_IJS1R_SD_EEEEEEENSA_39AutoVectorizingCopyWithAssumedAlignmentILi128EEENSA_21SM90_TMA_STORE_IM2COLES2A_S2C_S2C_EEEvvEEEEvNT_6ParamsE,@function
        .size           _ZN7cutlass13device_kernelINS_4conv6kernel13ConvUniversalINS1_16ConvProblemShapeILNS1_8OperatorE1ELi2EEENS1_10collective14CollectiveConvINS1_47MainloopSm100TmaUmmaWarpSpecializedImplicitGemmILS5_1ELi8ELi2ELi1ELi2EN4cute5tupleIJNSA_1CILi1EEESD_SD_EEEEENSB_IJNSC_ILi128EEENSC_ILi64EEENSB_IJSH_EEEEEENS_6half_tESK_NSA_8TiledMMAINSA_8MMA_AtomIJNSA_20SM100_MMA_F16BF16_SSISK_SK_fLi128ELi64ELNSA_4UMMA5MajorE0ELSP_1ELNSO_7ScaleInE0ELSQ_0EEEEEENSA_6LayoutISE_NSB_IJNSC_ILi0EEESU_SU_EEEEENSB_IJNSA_10UnderscoreESX_SX_EEEEENS7_6detail27Sm100ImplicitGemmTileTraitsINSA_20SM90_TMA_LOAD_IM2COLENSA_14ComposedLayoutINSA_7SwizzleILi3ELi4ELi3EEENSA_18smem_ptr_flag_bitsILi16EEENST_INSB_IJNSC_ILi8EEESH_EEENSB_IJSH_SD_EEEEEEEvEENS11_INSA_13SM90_TMA_LOADENS13_IS15_S17_NST_INSB_IJSH_S18_EEENSB_IJSD_SH_EEEEEEEvEEEENS_8epilogue10collective18CollectiveEpilogueINS1L_23Sm100TmaWarpSpecializedILi3ELi2ELi32ELb1ELb0EEEJSJ_NSB_IJNST_ISG_SD_EENST_INSC_ILi32EEESD_EEEEESK_NSB_IJNSB_IJlllEEESD_SU_EEESK_S1V_NS1L_6fusion15FusionCallbacksIS1P_NS1W_17LinearCombinationISK_fSK_fLNS_15FloatRoundStyleE2EEESJ_S1T_JEEENSA_5SM1004TMEM4LOAD26SM100_TMEM_LOAD_32dp32b32xES12_NS13_INS14_ILi2ELi4ELi3EEES17_NST_INSB_IJS18_S1R_EEENSB_IJS1R_SD_EEEEEEENSA_39AutoVectorizingCopyWithAssumedAlignmentILi128EEENSA_21SM90_TMA_STORE_IM2COLES2A_S2C_S2C_EEEvvEEEEvNT_6ParamsE,(.L_x_155 - _ZN7cutlass13device_kernelINS_4conv6kernel13ConvUniversalINS1_16ConvProblemShapeILNS1_8OperatorE1ELi2EEENS1_10collective14CollectiveConvINS1_47MainloopSm100TmaUmmaWarpSpecializedImplicitGemmILS5_1ELi8ELi2ELi1ELi2EN4cute5tupleIJNSA_1CILi1EEESD_SD_EEEEENSB_IJNSC_ILi128EEENSC_ILi64EEENSB_IJSH_EEEEEENS_6half_tESK_NSA_8TiledMMAINSA_8MMA_AtomIJNSA_20SM100_MMA_F16BF16_SSISK_SK_fLi128ELi64ELNSA_4UMMA5MajorE0ELSP_1ELNSO_7ScaleInE0ELSQ_0EEEEEENSA_6LayoutISE_NSB_IJNSC_ILi0EEESU_SU_EEEEENSB_IJNSA_10UnderscoreESX_SX_EEEEENS7_6detail27Sm100ImplicitGemmTileTraitsINSA_20SM90_TMA_LOAD_IM2COLENSA_14ComposedLayoutINSA_7SwizzleILi3ELi4ELi3EEENSA_18smem_ptr_flag_bitsILi16EEENST_INSB_IJNSC_ILi8EEESH_EEENSB_IJSH_SD_EEEEEEEvEENS11_INSA_13SM90_TMA_LOADENS13_IS15_S17_NST_INSB_IJSH_S18_EEENSB_IJSD_SH_EEEEEEEvEEEENS_8epilogue10collective18CollectiveEpilogueINS1L_23Sm100TmaWarpSpecializedILi3ELi2ELi32ELb1ELb0EEEJSJ_NSB_IJNST_ISG_SD_EENST_INSC_ILi32EEESD_EEEEESK_NSB_IJNSB_IJlllEEESD_SU_EEESK_S1V_NS1L_6fusion15FusionCallbacksIS1P_NS1W_17LinearCombinationISK_fSK_fLNS_15FloatRoundStyleE2EEESJ_S1T_JEEENSA_5SM1004TMEM4LOAD26SM100_TMEM_LOAD_32dp32b32xES12_NS13_INS14_ILi2ELi4ELi3EEES17_NST_INSB_IJS18_S1R_EEENSB_IJS1R_SD_EEEEEEENSA_39AutoVectorizingCopyWithAssumedAlignmentILi128EEENSA_21SM90_TMA_STORE_IM2COLES2A_S2C_S2C_EEEvvEEEEvNT_6ParamsE)
        .other          _ZN7cutlass13device_kernelINS_4conv6kernel13ConvUniversalINS1_16ConvProblemShapeILNS1_8OperatorE1ELi2EEENS1_10collective14CollectiveConvINS1_47MainloopSm100TmaUmmaWarpSpecializedImplicitGemmILS5_1ELi8ELi2ELi1ELi2EN4cute5tupleIJNSA_1CILi1EEESD_SD_EEEEENSB_IJNSC_ILi128EEENSC_ILi64EEENSB_IJSH_EEEEEENS_6half_tESK_NSA_8TiledMMAINSA_8MMA_AtomIJNSA_20SM100_MMA_F16BF16_SSISK_SK_fLi128ELi64ELNSA_4UMMA5MajorE0ELSP_1ELNSO_7ScaleInE0ELSQ_0EEEEEENSA_6LayoutISE_NSB_IJNSC_ILi0EEESU_SU_EEEEENSB_IJNSA_10UnderscoreESX_SX_EEEEENS7_6detail27Sm100ImplicitGemmTileTraitsINSA_20SM90_TMA_LOAD_IM2COLENSA_14ComposedLayoutINSA_7SwizzleILi3ELi4ELi3EEENSA_18smem_ptr_flag_bitsILi16EEENST_INSB_IJNSC_ILi8EEESH_EEENSB_IJSH_SD_EEEEEEEvEENS11_INSA_13SM90_TMA_LOADENS13_IS15_S17_NST_INSB_IJSH_S18_EEENSB_IJSD_SH_EEEEEEEvEEEENS_8epilogue10collective18CollectiveEpilogueINS1L_23Sm100TmaWarpSpecializedILi3ELi2ELi32ELb1ELb0EEEJSJ_NSB_IJNST_ISG_SD_EENST_INSC_ILi32EEESD_EEEEESK_NSB_IJNSB_IJlllEEESD_SU_EEESK_S1V_NS1L_6fusion15FusionCallbacksIS1P_NS1W_17LinearCombinationISK_fSK_fLNS_15FloatRoundStyleE2EEESJ_S1T_JEEENSA_5SM1004TMEM4LOAD26SM100_TMEM_LOAD_32dp32b32xES12_NS13_INS14_ILi2ELi4ELi3EEES17_NST_INSB_IJS18_S1R_EEENSB_IJS1R_SD_EEEEEEENSA_39AutoVectorizingCopyWithAssumedAlignmentILi128EEENSA_21SM90_TMA_STORE_IM2COLES2A_S2C_S2C_EEEvvEEEEvNT_6ParamsE,@"STO_CUDA_ENTRY STV_DEFAULT"
_ZN7cutlass13device_kernelINS_4conv6kernel13ConvUniversalINS1_16ConvProblemShapeILNS1_8OperatorE1ELi2EEENS1_10collective14CollectiveConvINS1_47MainloopSm100TmaUmmaWarpSpecializedImplicitGemmILS5_1ELi8ELi2ELi1ELi2EN4cute5tupleIJNSA_1CILi1EEESD_SD_EEEEENSB_IJNSC_ILi128EEENSC_ILi64EEENSB_IJSH_EEEEEENS_6half_tESK_NSA_8TiledMMAINSA_8MMA_AtomIJNSA_20SM100_MMA_F16BF16_SSISK_SK_fLi128ELi64ELNSA_4UMMA5MajorE0ELSP_1ELNSO_7ScaleInE0ELSQ_0EEEEEENSA_6LayoutISE_NSB_IJNSC_ILi0EEESU_SU_EEEEENSB_IJNSA_10UnderscoreESX_SX_EEEEENS7_6detail27Sm100ImplicitGemmTileTraitsINSA_20SM90_TMA_LOAD_IM2COLENSA_14ComposedLayoutINSA_7SwizzleILi3ELi4ELi3EEENSA_18smem_ptr_flag_bitsILi16EEENST_INSB_IJNSC_ILi8EEESH_EEENSB_IJSH_SD_EEEEEEEvEENS11_INSA_13SM90_TMA_LOADENS13_IS15_S17_NST_INSB_IJSH_S18_EEENSB_IJSD_SH_EEEEEEEvEEEENS_8epilogue10collective18CollectiveEpilogueINS1L_23Sm100TmaWarpSpecializedILi3ELi2ELi32ELb1ELb0EEEJSJ_NSB_IJNST_ISG_SD_EENST_INSC_ILi32EEESD_EEEEESK_NSB_IJNSB_IJlllEEESD_SU_EEESK_S1V_NS1L_6fusion15FusionCallbacksIS1P_NS1W_17LinearCombinationISK_fSK_fLNS_15FloatRoundStyleE2EEESJ_S1T_JEEENSA_5SM1004TMEM4LOAD26SM100_TMEM_LOAD_32dp32b32xES12_NS13_INS14_ILi2ELi4ELi3EEES17_NST_INSB_IJS18_S1R_EEENSB_IJS1R_SD_EEEEEEENSA_39AutoVectorizingCopyWithAssumedAlignmentILi128EEENSA_21SM90_TMA_STORE_IM2COLES2A_S2C_S2C_EEEvvEEEEvNT_6ParamsE:
[----:B------:R-:W1:Y:S01]  /*0000*/  LDC R1, c[0x0][0x37c] ;  /* 0x0000df00ff017b82 */ /* 0x000e620000000800 */
[----:B------:R-:W2:Y:S07]  /*0010*/  S2R R102, SR_TID.X ;  /* 0x0000000000667919 */ /* 0x000eae0000002100 */
[----:B------:R-:W3:Y:S01]  /*0020*/  LDC.64 R2, c[0x0][0x890] ;  /* 0x00022400ff027b82 */ /* 0x000ee20000000a00 */
[----:B------:R-:W4:Y:S01]  /*0030*/  LDCU.64 UR50, c[0x0][0x358] ;  /* 0x00006b00ff3277ac */ /* 0x000f220008000a00 */
[----:B-1----:R-:W-:Y:S01]  /*0040*/  VIADD R1, R1, 0xfffffff8 ;  /* 0xfffffff801017836 */ /* 0x002fe20000000000 */
[----:B------:R-:W-:-:S02]  /*0050*/  PRMT R92, RZ, 0x7610, R92 ;  /* 0x00007610ff5c7816 */ /* 0x000fc4000000005c */
[----:B------:R-:W-:Y:S02]  /*0060*/  ELECT P2, URZ, PT ;  /* 0x0000000000ff782f */ /* 0x000fe40003840000 */
[----:B---3--:R-:W-:-:S04]  /*0070*/  ISETP.NE.U32.AND P0, PT, R2, RZ, PT ;  /* 0x000000ff0200720c */ /* 0x008fc80003f05070 */
[----:B------:R-:W-:Y:S02]  /*0080*/  ISETP.NE.AND.EX P0, PT, R3, RZ, PT, P0 ;  /* 0x000000ff0300720c */ /* 0x000fe40003f05300 */
[----:B--2---:R-:W-:-:S05]  /*0090*/  SHF.R.U32.HI R100, RZ, 0x5, R102 ;  /* 0x00000005ff647819 */ /* 0x004fca0000011666 */
[----:B------:R-:W1:Y:S02]  /*00a0*/  SHFL.IDX PT, R0, R100, RZ, 0x1f ;  /* 0x00001fff64007589 */ /* 0x000e6400000e0000 */
[----:B-1----:R-:W-:-:S04]  /*00b0*/  R2UR UR6, R0 ;  /* 0x00000000000672ca */ /* 0x002fc800000e0000 */
[----:B----4-:R-:W-:Y:S05]  /*00c0*/  @P0 BRA `(.L_x_0) ;  /* 0x00000000002c0947 */ /* 0x010fea0003800000 */
[----:B------:R-:W1:Y:S02]  /*00d0*/  LDCU.64 UR4, c[0x0][0x888] ;  /* 0x00011100ff0477ac */ /* 0x000e640008000a00 */
[----:B-1----:R-:W-:-:S04]  /*00e0*/  UISETP.NE.U32.AND UP0, UPT, UR4, URZ, UPT ;  /* 0x000000ff0400728c */ /* 0x002fc8000bf05070 */
[----:B------:R-:W-:-:S09]  /*00f0*/  UISETP.NE.AND.EX UP0, UPT, UR5, URZ, UPT, UP0 ;  /* 0x000000ff0500728c */ /* 0x000fd2000bf05300 */
[----:B------:R-:W-:Y:S05]  /*0100*/  BRA.U !UP0, `(.L_x_1) ;  /* 0x0000000108107547 */ /* 0x000fea000b800000 */
[----:B------:R-:W1:Y:S02]  /*0110*/  LDC.64 R4, c[0x0][0x888] ;  /* 0x00022200ff047b82 */ /* 0x000e640000000a00 */
[----:B-1----:R1:W5:Y:S01]  /*0120*/  LDG.E R49, desc[UR50][R4.64] ;  /* 0x0000003204317981 */ /* 0x002362000c1e1900 */
[----:B------:R-:W-:Y:S01]  /*0130*/  HFMA2 R92, -RZ, RZ, 0, 5.9604644775390625e-08 ;  /* 0x00000001ff5c7431 */ /* 0x000fe200000001ff */
[----:B------:R-:W-:Y:S05]  /*0140*/  BRA `(.L_x_0) ;  /* 0x00000000000c7947 */ /* 0x000fea0003800000 */
.L_x_1:
[----:B------:R-:W1:Y:S01]  /*0150*/  LDCU UR4, c[0x0][0x880] ;  /* 0x00011000ff0477ac */ /* 0x000e620008000800 */
[----:B------:R-:W-:Y:S01]  /*0160*/  HFMA2 R92, -RZ, RZ, 0, 5.9604644775390625e-08 ;  /* 0x00000001ff5c7431 */ /* 0x000fe200000001ff */
[----:B-1----:R-:W-:-:S07]  /*0170*/  MOV R49, UR4 ;  /* 0x0000000400317c02 */ /* 0x002fce0008000f00 */
.L_x_0:
[----:B------:R-:W2:Y:S02]  /*0180*/  LDCU.64 UR4, c[0x0][0x8b0] ;  /* 0x00011600ff0477ac */ /* 0x000ea40008000a00 */
[----:B--2---:R-:W-:-:S04]  /*0190*/  UISETP.NE.U32.AND UP0, UPT, UR4, URZ, UPT ;  /* 0x000000ff0400728c */ /* 0x004fc8000bf05070 */
[----:B------:R-:W-:-:S09]  /*01a0*/  UISETP.NE.AND.EX UP0, UPT, UR5, URZ, UPT, UP0 ;  /* 0x000000ff0500728c */ /* 0x000fd2000bf05300 */
[----:B------:R-:W-:Y:S05]  /*01b0*/  BRA.U UP0, `(.L_x_2) ;  /* 0x0000000100247547 */ /* 0x000fea000b800000 */
[----:B------:R-:W2:Y:S02]  /*01c0*/  LDCU.64 UR4, c[0x0][0x8a8] ;  /* 0x00011500ff0477ac */ /* 0x000ea40008000a00 */
[----:B--2---:R-:W-:-:S04]  /*01d0*/  UISETP.NE.U32.AND UP0, UPT, UR4, URZ, UPT ;  /* 0x000000ff0400728c */ /* 0x004fc8000bf05070 */
[----:B------:R-:W-:-:S09]  /*01e0*/  UISETP.NE.AND.EX UP0, UPT, UR5, URZ, UPT, UP0 ;  /* 0x000000ff0500728c */ /* 0x000fd2000bf05300 */
[----:B------:R-:W-:Y:S05]  /*01f0*/  BRA.U !UP0, `(.L_x_3) ;  /* 0x00000001080c7547 */ /* 0x000fea000b800000 */
[----:B-1----:R-:W1:Y:S02]  /*0200*/  LDC.64 R4, c[0x0][0x8a8] ;  /* 0x00022a00ff047b82 */ /* 0x002e640000000a00 */
[----:B-1----:R2:W5:Y:S01]  /*0210*/  LDG.E R47, desc[UR50][R4.64] ;  /* 0x00000032042f7981 */ /* 0x002562000c1e1900 */
[----:B------:R-:W-:Y:S05]  /*0220*/  BRA `(.L_x_2) ;  /* 0x0000000000087947 */ /* 0x000fea0003800000 */
.L_x_3:
[----:B------:R-:W2:Y:S02]  /*0230*/  LDCU UR4, c[0x0][0x8a0] ;  /* 0x00011400ff0477ac */ /* 0x000ea40008000800 */
[----:B--2---:R-:W-:Y:S02]  /*0240*/  MOV R47, UR4 ;  /* 0x00000004002f7c02 */ /* 0x004fe40008000f00 */
.L_x_2:
[----:B-12---:R-:W1:Y:S01]  /*0250*/  LDC.64 R4, c[0x0][0x888] ;  /* 0x00022200ff047b82 */ /* 0x006e620000000a00 */
[----:B------:R-:W-:Y:S01]  /*0260*/  IMAD.U32 R0, RZ, RZ, UR6 ;  /* 0x00000006ff007e24 */ /* 0x000fe2000f8e00ff */
[----:B------:R-:W-:Y:S01]  /*0270*/  ISETP.EQ.U32.AND P4, PT, R2, RZ, PT ;  /* 0x000000ff0200720c */ /* 0x000fe20003f82070 */
[----:B------:R-:W-:Y:S03]  /*0280*/  BSSY.RECONVERGENT B0, `(.L_x_4) ;  /* 0x0000012000007945 */ /* 0x000fe60003800200 */
[----:B------:R-:W-:Y:S02]  /*0290*/  ISETP.NE.OR P1, PT, R0, 0x1, !P2 ;  /* 0x000000010000780c */ /* 0x000fe40005725670 */
[----:B-1----:R-:W-:-:S04]  /*02a0*/  ISETP.NE.U32.AND P0, PT, R4, RZ, PT ;  /* 0x000000ff0400720c */ /* 0x002fc80003f05070 */
[----:B------:R-:W-:-:S13]  /*02b0*/  ISETP.NE.AND.EX P0, PT, R5, RZ, PT, P0 ;  /* 0x000000ff0500720c */ /* 0x000fda0003f05300 */
[----:B------:R-:W-:Y:S01]  /*02c0*/  VOTEU.ANY UP4, P0 ;  /* 0x0000000000ff7886 */ /* 0x000fe20000080100 */
[----:B------:R-:W-:Y:S02]  /*02d0*/  PLOP3.LUT P3, PT, PT, PT, UP4, 0x80, 0x8 ;  /* 0x000000000008781c */ /* 0x000fe40003f6f048 */
[----:B------:R-:W-:Y:S02]  /*02e0*/  ISETP.NE.OR P0, PT, R0, 0x3, !P2 ;  /* 0x000000030000780c */ /* 0x000fe40005705670 */
[----:B------:R-:W-:-:S04]  /*02f0*/  ISETP.EQ.OR.EX P5, PT, R3, RZ, !P3, P4 ;  /* 0x000000ff0300720c */ /* 0x000fc80005fa2740 */
[----:B------:R-:W-:Y:S01]  /*0300*/  P2R R101, PR, RZ, 0x20 ;  /* 0x00000020ff657803 */ /* 0x000fe20000000000 */
[----:B------:R-:W-:Y:S05]  /*0310*/  @P1 BRA `(.L_x_5) ;  /* 0x0000000000201947 */ /* 0x000fea0003800000 */
[----:B------:R-:W1:Y:S02]  /*0320*/  LDCU.64 UR4, c[0x0][0x348] ;  /* 0x00006900ff0477ac */ /* 0x000e640008000a00 */
[----:B-1----:R-:W-:Y:S02]  /*0330*/  UIADD3 UR8, UP1, UPT, UR4, 0x80, URZ ;  /* 0x0000008004087890 */ /* 0x002fe4000ff3e0ff */
[----:B------:R-:W-:Y:S02]  /*0340*/  UIADD3 UR4, UP0, UPT, UR4, 0x180, URZ ;  /* 0x0000018004047890 */ /* 0x000fe4000ff1e0ff */
[----:B------:R-:W-:Y:S02]  /*0350*/  UIADD3.X UR9, UPT, UPT, URZ, UR5, URZ, UP1, !UPT ;  /* 0x00000005ff097290 */ /* 0x000fe40008ffe4ff */
[----:B------:R-:W-:-:S07]  /*0360*/  UIADD3.X UR5, UPT, UPT, URZ, UR5, URZ, UP0, !UPT ;  /* 0x00000005ff057290 */ /* 0x000fce00087fe4ff */
[----:B------:R1:W-:Y:S02]  /*0370*/  UTMACCTL.PF [UR8] ;  /* 0x00000000080079b9 */ /* 0x0003e40008040000 */
[----:B------:R1:W-:Y:S02]  /*0380*/  UTMACCTL.PF [UR4] ;  /* 0x00000000040079b9 */ /* 0x0003e40008040000 */
[----:B-1----:R-:W-:Y:S01]  /*0390*/  NOP ;  /* 0x0000000000007918 */ /* 0x002fe20000000000 */
.L_x_5:
[----:B------:R-:W-:Y:S05]  /*03a0*/  BSYNC.RECONVERGENT B0 ;  /* 0x0000000000007941 */ /* 0x000fea0003800200 */
.L_x_4:
[----:B------:R-:W-:Y:S04]  /*03b0*/  BSSY.RECONVERGENT B0, `(.L_x_6) ;  /* 0x000000a000007945 */ /* 0x000fe80003800200 */
        /* <DEDUP_REMOVED lines=9> */
.L_x_7:
[----:B------:R-:W-:Y:S05]  /*0450*/  BSYNC.RECONVERGENT B0 ;  /* 0x0000000000007941 */ /* 0x000fea0003800200 */
.L_x_6:
[----:B------:R-:W-:Y:S01]  /*0460*/  UPLOP3.LUT UP1, UPT, UPT, UPT, UPT, 0x80, 0x8 ;  /* 0x000000000008789c */ /* 0x000fe20003f2f070 */
[----:B------:R-:W-:Y:S10]  /*0470*/  @!P5 BRA `(.L_x_8) ;  /* 0x000000000024d947 */ /* 0x000ff40003800000 */
[----:B------:R-:W-:Y:S01]  /*0480*/  ISETP.NE.U32.AND P1, PT, R2, RZ, PT ;  /* 0x000000ff0200720c */ /* 0x000fe20003f25070 */
[----:B------:R-:W-:Y:S01]  /*0490*/  USEL UR4, URZ, 0xffffffff, UP4 ;  /* 0xffffffffff047887 */ /* 0x000fe2000a000000 */
[----:B-----5:R-:W-:Y:S02]  /*04a0*/  FSETP.NEU.AND P0, PT, R49, RZ, PT ;  /* 0x000000ff3100720b */ /* 0x020fe40003f0d000 */
[----:B------:R-:W-:-:S11]  /*04b0*/  ISETP.NE.AND.EX P1, PT, R3, RZ, PT, P1 ;  /* 0x000000ff0300720c */ /* 0x000fd60003f25310 */
[----:B------:R-:W-:Y:S02]  /*04c0*/  VOTEU.ANY UP0, P0 ;  /* 0x0000000000ff7886 */ /* 0x000fe40000000100 */
[----:B------:R-:W-:-:S05]  /*04d0*/  VOTEU.ANY UP1, P1 ;  /* 0x0000000000ff7886 */ /* 0x000fca0000820100 */
[----:B------:R-:W-:-:S04]  /*04e0*/  @!UP1 USEL UR4, URZ, 0xffffffff, UP0 ;  /* 0xffffffffff049887 */ /* 0x000fc80008000000 */
[----:B------:R-:W-:-:S04]  /*04f0*/  ULOP3.LUT UR4, UR4, 0x1, URZ, 0xc0, !UPT ;  /* 0x0000000104047892 */ /* 0x000fc8000f8ec0ff */
[----:B------:R-:W-:-:S11]  /*0500*/  UISETP.NE.U32.AND UP1, UPT, UR4, 0x1, UPT ;  /* 0x000000010400788c */ /* 0x000fd6000bf25070 */
.L_x_8:
[----:B------:R-:W1:Y:S01]  /*0510*/  SHFL.IDX PT, R2, R100, RZ, 0x1f ;  /* 0x00001fff64027589 */ /* 0x000e6200000e0000 */
[----:B------:R-:W-:-:S04]  /*0520*/  UISETP.NE.AND UP0, UPT, UR6, 0x2, UPT ;  /* 0x000000020600788c */ /* 0x000fc8000bf05270 */
[----:B------:R-:W-:Y:S01]  /*0530*/  USEL UR15, URZ, 0x1, UP0 ;  /* 0x00000001ff0f7887 */ /* 0x000fe20008000000 */
[----:B-1----:R-:W-:-:S13]  /*0540*/  ISETP.NE.AND P0, PT, R2, RZ, PT ;  /* 0x000000ff0200720c */ /* 0x002fda0003f05270 */
[----:B------:R-:W-:Y:S05]  /*0550*/  @P0 BRA `(.L_x_9) ;  /* 0x0000000000680947 */ /* 0x000fea0003800000 */
[----:B------:R-:W1:Y:S01]  /*0560*/  S2UR UR5, SR_CgaCtaId ;  /* 0x00000000000579c3 */ /* 0x000e620000008800 */
[----:B------:R-:W-:Y:S01]  /*0570*/  UMOV UR7, 0x400 ;  /* 0x0000040000077882 */ /* 0x000fe20000000000 */
[----:B------:R-:W-:Y:S01]  /*0580*/  UMOV UR4, 0x1 ;  /* 0x0000000100047882 */ /* 0x000fe20000000000 */
[----:B------:R-:W-:Y:S01]  /*0590*/  ELECT P0, URZ, PT ;  /* 0x0000000000ff782f */ /* 0x000fe20003800000 */
[----:B------:R-:W-:-:S04]  /*05a0*/  UIADD3 UR8, UPT, UPT, -UR4, 0x100000, URZ ;  /* 0x0010000004087890 */ /* 0x000fc8000fffe1ff */
[----:B------:R-:W-:Y:S02]  /*05b0*/  USHF.L.U32 UR9, UR8, 0xb, URZ ;  /* 0x0000000b08097899 */ /* 0x000fe400080006ff */
[----:B------:R-:W-:Y:S02]  /*05c0*/  USHF.L.U32 UR8, UR8, 0x1, URZ ;  /* 0x0000000108087899 */ /* 0x000fe400080006ff */
[----:B-1----:R-:W-:Y:S01]  /*05d0*/  ULEA UR5, UR5, UR7, 0x18 ;  /* 0x0000000705057291 */ /* 0x002fe2000f8ec0ff */
[----:B------:R-:W1:Y:S11]  /*05e0*/  FENCE.VIEW.ASYNC.S ;  /* 0x00000000000073c6 */ /* 0x000e760000000000 */
[----:B-1----:R1:W2:Y:S01]  /*05f0*/  SYNCS.EXCH.64 URZ, [UR5], UR8 ;  /* 0x0000000805ff75b2 */ /* 0x0022a20008000100 */
[----:B------:R1:W3:Y:S01]  /*0600*/  SYNCS.EXCH.64 URZ, [UR5+0x40], UR8 ;  /* 0x0000400805ff75b2 */ /* 0x0002e20008000100 */
[----:B------:R1:W4:Y:S01]  /*0610*/  SYNCS.EXCH.64 URZ, [UR5+0x8], UR8 ;  /* 0x0000080805ff75b2 */ /* 0x0003220008000100 */
[----:B------:R1:W1:Y:S01]  /*0620*/  SYNCS.EXCH.64 URZ, [UR5+0x48], UR8 ;  /* 0x0000480805ff75b2 */ /* 0x0002620008000100 */
        /* <DEDUP_REMOVED lines=12> */
[----:B------:R-:W-:Y:S01]  /*06f0*/  NOP ;  /* 0x0000000000007918 */ /* 0x000fe20000000000 */
.L_x_9:
[----:B------:R-:W2:Y:S01]  /*0700*/  SHFL.IDX PT, R2, R100, RZ, 0x1f ;  /* 0x00001fff64027589 */ /* 0x000ea200000e0000 */
[----:B------:R-:W-:Y:S01]  /*0710*/  NOP ;  /* 0x0000000000007918 */ /* 0x000fe20000000000 */
[----:B--2---:R-:W-:-:S13]  /*0720*/  ISETP.NE.AND P0, PT, R2, 0x1, PT ;  /* 0x000000010200780c */ /* 0x004fda0003f05270 */
[----:B------:R-:W-:Y:S05]  /*0730*/  @P0 BRA `(.L_x_10) ;  /* 0x0000000000500947 */ /* 0x000fea0003800000 */
[----:B------:R-:W2:Y:S01]  /*0740*/  S2UR UR7, SR_CgaCtaId ;  /* 0x00000000000779c3 */ /* 0x000ea20000008800 */
[----:B-1----:R-:W-:Y:S01]  /*0750*/  UMOV UR8, 0x400 ;  /* 0x0000040000087882 */ /* 0x002fe20000000000 */
[----:B------:R-:W-:Y:S01]  /*0760*/  UMOV UR5, 0x20 ;  /* 0x0000002000057882 */ /* 0x000fe20000000000 */
[----:B------:R-:W-:Y:S01]  /*0770*/  UMOV UR4, 0x80 ;  /* 0x0000008000047882 */ /* 0x000fe20000000000 */
[----:B------:R-:W-:Y:S01]  /*0780*/  ELECT P0, URZ, PT ;  /* 0x0000000000ff782f */ /* 0x000fe20003800000 */
[----:B--2---:R-:W-:Y:S02]  /*0790*/  ULEA UR7, UR7, UR8, 0x18 ;  /* 0x0000000807077291 */ /* 0x004fe4000f8ec0ff */
[----:B------:R-:W-:-:S04]  /*07a0*/  UIADD3 UR8, UPT, UPT, -UR5, 0x100000, URZ ;  /* 0x0010000005087890 */ /* 0x000fc8000fffe1ff */
[----:B------:R-:W-:Y:S02]  /*07b0*/  USHF.L.U32 UR9, UR8, 0xb, URZ ;  /* 0x0000000b08097899 */ /* 0x000fe400080006ff */
[----:B------:R-:W-:Y:S02]  /*07c0*/  USHF.L.U32 UR8, UR8, 0x1, URZ ;  /* 0x0000000108087899 */ /* 0x000fe400080006ff */
[----:B------:R-:W-:-:S04]  /*07d0*/  UIADD3 UR4, UPT, UPT, -UR4, 0x100000, URZ ;  /* 0x0010000004047890 */ /* 0x000fc8000fffe1ff */
[----:B------:R-:W-:Y:S02]  /*07e0*/  USHF.L.U32 UR5, UR4, 0xb, URZ ;  /* 0x0000000b04057899 */ /* 0x000fe400080006ff */
[----:B------:R-:W-:Y:S01]  /*07f0*/  USHF.L.U32 UR4, UR4, 0x1, URZ ;  /* 0x0000000104047899 */ /* 0x000fe200080006ff */
[----:B------:R-:W1:Y:S03]  /*0800*/  FENCE.VIEW.ASYNC.S ;  /* 0x00000000000073c6 */ /* 0x000e660000000000 */
[----:B-1----:R2:W1:Y:S08]  /*0810*/  SYNCS.EXCH.64 URZ, [UR7+0x80], UR8 ;  /* 0x0000800807ff75b2 */ /* 0x0024700008000100 */
[----:B------:R2:W1:Y:S01]  /*0820*/  SYNCS.EXCH.64 URZ, [UR7+0x98], UR4 ;  /* 0x0000980407ff75b2 */ /* 0x0004620008000100 */
[----:B------:R2:W1:Y:S01]  /*0830*/  SYNCS.EXCH.64 URZ, [UR7+0x88], UR8 ;  /* 0x0000880807ff75b2 */ /* 0x0004620008000100 */
[----:B------:R2:W1:Y:S01]  /*0840*/  SYNCS.EXCH.64 URZ, [UR7+0xa0], UR4 ;  /* 0x0000a00407ff75b2 */ /* 0x0004620008000100 */
[----:B------:R2:W1:Y:S01]  /*0850*/  SYNCS.EXCH.64 URZ, [UR7+0x90], UR8 ;  /* 0x0000900807ff75b2 */ /* 0x0004620008000100 */
[----:B------:R2:W1:Y:S02]  /*0860*/  SYNCS.EXCH.64 URZ, [UR7+0xa8], UR4 ;  /* 0x0000a80407ff75b2 */ /* 0x0004640008000100 */
[----:B--2---:R-:W-:Y:S01]  /*0870*/  NOP ;  /* 0x0000000000007918 */ /* 0x004fe20000000000 */
.L_x_10:
[----:B------:R-:W2:Y:S01]  /*0880*/  SHFL.IDX PT, R2, R100, RZ, 0x1f ;  /* 0x00001fff64027589 */ /* 0x000ea200000e0000 */
[----:B------:R-:W-:Y:S01]  /*0890*/  NOP ;  /* 0x0000000000007918 */ /* 0x000fe20000000000 */
[----:B--2---:R-:W-:-:S13]  /*08a0*/  ISETP.NE.AND P0, PT, R2, 0x3, PT ;  /* 0x000000030200780c */ /* 0x004fda0003f05270 */
[----:B------:R-:W-:Y:S05]  /*08b0*/  @P0 BRA `(.L_x_11) ;  /* 0x0000000000300947 */ /* 0x000fea0003800000 */
[----:B-1----:R-:W1:Y:S01]  /*08c0*/  S2UR UR5, SR_CgaCtaId ;  /* 0x00000000000579c3 */ /* 0x002e620000008800 */
        /* <DEDUP_REMOVED lines=8> */
[----:B-1----:R2:W1:Y:S01]  /*0950*/  SYNCS.EXCH.64 URZ, [UR5+0xb0], UR8 ;  /* 0x0000b00805ff75b2 */ /* 0x0024620008000100 */
[----:B------:R2:W1:Y:S02]  /*0960*/  SYNCS.EXCH.64 URZ, [UR5+0xb8], UR8 ;  /* 0x0000b80805ff75b2 */ /* 0x0004640008000100 */
[----:B--2---:R-:W-:Y:S01]  /*0970*/  NOP ;  /* 0x0000000000007918 */ /* 0x004fe20000000000 */
.L_x_11:
[----:B------:R-:W2:Y:S01]  /*0980*/  SHFL.IDX PT, R2, R100, RZ, 0x1f ;  /* 0x00001fff64027589 */ /* 0x000ea200000e0000 */
[----:B------:R-:W-:Y:S01]  /*0990*/  NOP ;  /* 0x0000000000007918 */ /* 0x000fe20000000000 */
[----:B--2---:R-:W-:-:S13]  /*09a0*/  ISETP.NE.AND P0, PT, R2, 0x4, PT ;  /* 0x000000040200780c */ /* 0x004fda0003f05270 */
[----:B------:R-:W-:Y:S05]  /*09b0*/  @P0 BRA `(.L_x_12) ;  /* 0x0000000000440947 */ /* 0x000fea0003800000 */
[----:B-1----:R-:W1:Y:S01]  /*09c0*/  S2UR UR5, SR_CgaCtaId ;  /* 0x00000000000579c3 */ /* 0x002e620000008800 */
[----:B------:R-:W-:Y:S01]  /*09d0*/  UMOV UR8, 0x100 ;  /* 0x0000010000087882 */ /* 0x000fe20000000000 */
[----:B------:R-:W-:Y:S01]  /*09e0*/  UMOV UR7, 0x400 ;  /* 0x0000040000077882 */ /* 0x000fe20000000000 */
[----:B------:R-:W-:Y:S01]  /*09f0*/  USEL UR8, UR8, 0xe0, UP1 ;  /* 0x000000e008087887 */ /* 0x000fe20008800000 */
[----:B------:R-:W-:Y:S01]  /*0a00*/  UMOV UR4, 0x1 ;  /* 0x0000000100047882 */ /* 0x000fe20000000000 */
[----:B------:R-:W-:Y:S01]  /*0a10*/  ELECT P0, URZ, PT ;  /* 0x0000000000ff782f */ /* 0x000fe20003800000 */
[----:B------:R-:W-:-:S04]  /*0a20*/  UIADD3 UR10, UPT, UPT, -UR4, 0x100000, URZ ;  /* 0x00100000040a7890 */ /* 0x000fc8000fffe1ff */
[----:B------:R-:W-:Y:S02]  /*0a30*/  USHF.L.U32 UR11, UR10, 0xb, URZ ;  /* 0x0000000b0a0b7899 */ /* 0x000fe400080006ff */
[----:B------:R-:W-:Y:S02]  /*0a40*/  USHF.L.U32 UR10, UR10, 0x1, URZ ;  /* 0x000000010a0a7899 */ /* 0x000fe400080006ff */
        /* <DEDUP_REMOVED lines=8> */
.L_x_12:
        /* <DEDUP_REMOVED lines=20> */
[----:B------:R2:W1:Y:S02]  /*0c10*/  SYNCS.EXCH.64 URZ, [UR7+0xe8], UR4 ;  /* 0x0000e80407ff75b2 */ /* 0x0004640008000100 */
[----:B--2---:R-:W-:Y:S01]  /*0c20*/  NOP ;  /* 0x0000000000007918 */ /* 0x004fe20000000000 */
.L_x_13:
[----:B-1----:R-:W1:Y:S01]  /*0c30*/  S2UR UR8, SR_CTAID.X ;  /* 0x00000000000879c3 */ /* 0x002e620000002500 */
[----:B------:R-:W-:-:S05]  /*0c40*/  CS2R.32 R91, SR_CgaSize ;  /* 0x00000000005b7805 */ /* 0x000fca0000008a00 */
[----:B------:R-:W-:-:S05]  /*0c50*/  IMAD R91, R91, -0xa0, RZ ;  /* 0xffffff605b5b7824 */ /* 0x000fca00078e02ff */
[----:B------:R-:W-:-:S14]  /*0c60*/  R2UR UR7, R91 ;  /* 0x000000005b0772ca */ /* 0x000fdc00000e0000 */
[----:B------:R-:W2:Y:S01]  /*0c70*/  LDCU UR7, c[0x0][UR7+0x2b0] ;  /* 0x00005600070777ac */ /* 0x000ea20008000800 */
[----:B------:R-:W1:Y:S01]  /*0c80*/  S2R R17, SR_CTAID.Z ;  /* 0x0000000000117919 */ /* 0x000e620000002700 */
[----:B------:R-:W-:Y:S01]  /*0c90*/  NOP ;  /* 0x0000000000007918 */ /* 0x000fe20000000000 */
[----:B------:R-:W-:-:S05]  /*0ca0*/  CS2R.32 R91, SR_CgaSize ;  /* 0x00000000005b7805 */ /* 0x000fca0000008a00 */
[----:B------:R-:W-:-:S05]  /*0cb0*/  IMAD R91, R91, -0xa0, RZ ;  /* 0xffffff605b5b7824 */ /* 0x000fca00078e02ff */
[----:B------:R-:W-:-:S14]  /*0cc0*/  R2UR UR4, R91 ;  /* 0x000000005b0472ca */ /* 0x000fdc00000e0000 */
[----:B------:R-:W3:Y:S01]  /*0cd0*/  LDCU UR4, c[0x0][UR4+0x2b4] ;  /* 0x00005680040477ac */ /* 0x000ee20008000800 */
[----:B------:R-:W4:Y:S08]  /*0ce0*/  S2UR UR5, SR_CTAID.Y ;  /* 0x00000000000579c3 */ /* 0x000f300000002600 */
[----:B------:R-:W3:Y:S01]  /*0cf0*/  LDC R10, c[0x0][0xb24] ;  /* 0x0002c900ff0a7b82 */ /* 0x000ee20000000800 */
[----:B-1----:R-:W-:-:S02]  /*0d00*/  I2FP.F32.U32 R91, UR8 ;  /* 0x00000008005b7c45 */ /* 0x002fc40008201000 */
[----:B------:R-:W-:-:S05]  /*0d10*/  CS2R.32 R3, SR_CgaSize ;  /* 0x0000000000037805 */ /* 0x000fca0000008a00 */
[----:B------:R-:W-:-:S06]  /*0d20*/  IMAD R3, R3, -0xa0, RZ ;  /* 0xffffff6003037824 */ /* 0x000fcc00078e02ff */
[----:B------:R-:W1:Y:S01]  /*0d30*/  LDC R3, c[0x0][R3+0x2a0] ;  /* 0x0000a80003037b82 */ /* 0x000e620000000800 */
[----:B------:R-:W-:Y:S01]  /*0d40*/  MOV R18, UR8 ;  /* 0x0000000800127c02 */ /* 0x000fe20008000f00 */
[----:B--2---:R-:W-:Y:S01]  /*0d50*/  FMUL R91, R91, UR7 ;  /* 0x000000075b5b7c20 */ /* 0x004fe20008400000 */
[----:B----4-:R-:W-:Y:S02]  /*0d60*/  I2FP.F32.U32 R90, UR5 ;  /* 0x00000005005a7c45 */ /* 0x010fe40008201000 */
[----:B------:R-:W-:-:S05]  /*0d70*/  CS2R.32 R2, SR_CgaSize ;  /* 0x0000000000027805 */ /* 0x000fca0000008a00 */
[----:B------:R-:W-:-:S06]  /*0d80*/  IMAD R2, R2, -0xa0, RZ ;  /* 0xffffff6002027824 */ /* 0x000fcc00078e02ff */
[----:B------:R-:W2:Y:S01]  /*0d90*/  LDC R2, c[0x0][R2+0x2a4] ;  /* 0x0000a90002027b82 */ /* 0x000ea20000000800 */
[----:B------:R-:W-:Y:S01]  /*0da0*/  MOV R14, UR5 ;  /* 0x00000005000e7c02 */ /* 0x000fe20008000f00 */
[----:B------:R-:W4:Y:S01]  /*0db0*/  F2I.U32.TRUNC.NTZ R91, R91 ;  /* 0x0000005b005b7305 */ /* 0x000f22000020f000 */
[----:B---3--:R-:W-:-:S05]  /*0dc0*/  FMUL R90, R90, UR4 ;  /* 0x000000045a5a7c20 */ /* 0x008fca0008400000 */
[----:B------:R-:W-:Y:S01]  /*0dd0*/  BAR.SYNC.DEFER_BLOCKING 0x0 ;  /* 0x0000000000007b1d */ /* 0x000fe20000010000 */
[----:B------:R-:W-:-:S05]  /*0de0*/  ISETP.GE.AND P0, PT, R10, 0x1, PT ;  /* 0x000000010a00780c */ /* 0x000fca0003f06270 */
[----:B------:R-:W3:Y:S01]  /*0df0*/  F2I.U32.TRUNC.NTZ R90, R90 ;  /* 0x0000005a005a7305 */ /* 0x000ee2000020f000 */
[----:B----4-:R-:W-:-:S05]  /*0e00*/  IADD3 R91, PT, PT, -R91, RZ, RZ ;  /* 0x000000ff5b5b7210 */ /* 0x010fca0007ffe1ff */
[----:B-1----:R-:W-:Y:S01]  /*0e10*/  IMAD R91, R3, R91, UR8 ;  /* 0x00000008035b7e24 */ /* 0x002fe2000f8e025b */
[----:B---3--:R-:W-:-:S05]  /*0e20*/  IADD3 R90, PT, PT, -R90, RZ, RZ ;  /* 0x000000ff5a5a7210 */ /* 0x008fca0007ffe1ff */
[----:B--2---:R-:W-:Y:S01]  /*0e30*/  IMAD R90, R2, R90, UR5 ;  /* 0x00000005025a7e24 */ /* 0x004fe2000f8e025a */
[----:B------:R-:W-:Y:S06]  /*0e40*/  @!P0 BRA `(.L_x_14) ;  /* 0x0000000000b88947 */ /* 0x000fec0003800000 */
[----:B------:R-:W1:Y:S01]  /*0e50*/  LDC.64 R4, c[0x0][0xb18] ;  /* 0x0002c600ff047b82 */ /* 0x000e620000000a00 */
[----:B------:R-:W-:-:S07]  /*0e60*/  ISETP.NE.AND P0, PT, R10, 0x1, PT ;  /* 0x000000010a00780c */ /* 0x000fce0003f05270 */
[----:B------:R-:W2:Y:S08]  /*0e70*/  LDC R9, c[0x0][0xb0c] ;  /* 0x0002c300ff097b82 */ /* 0x000eb00000000800 */
[----:B------:R-:W3:Y:S08]  /*0e80*/  LDC R12, c[0x0][0x370] ;  /* 0x0000dc00ff0c7b82 */ /* 0x000ef00000000800 */
[----:B------:R-:W4:Y:S01]  /*0e90*/  LDC R11, c[0x0][0x374] ;  /* 0x0000dd00ff0b7b82 */ /* 0x000f220000000800 */
[----:B-1----:R-:W-:-:S07]  /*0ea0*/  ISETP.NE.AND P1, PT, R4, 0x1, PT ;  /* 0x000000010400780c */ /* 0x002fce0003f25270 */
[----:B------:R-:W3:Y:S01]  /*0eb0*/  LDC.64 R6, c[0x0][0xb10] ;  /* 0x0002c400ff067b82 */ /* 0x000ee20000000a00 */
[----:B--2---:R-:W-:-:S07]  /*0ec0*/  ISETP.NE.AND P3, PT, R9, 0x1, PT ;  /* 0x000000010900780c */ /* 0x004fce0003f65270 */
[----:B------:R-:W1:Y:S08]  /*0ed0*/  LDC R8, c[0x0][0xb20] ;  /* 0x0002c800ff087b82 */ /* 0x000e700000000800 */
[----:B------:R-:W2:Y:S01]  /*0ee0*/  LDC.64 R2, c[0x0][0xb28] ;  /* 0x0002ca00ff027b82 */ /* 0x000ea20000000a00 */
[----:B----4-:R-:W-:-:S04]  /*0ef0*/  IMAD.HI.U32 R13, R11, R5, RZ ;  /* 0x000000050b0d7227 */ /* 0x010fc800078e00ff */
[----:B------:R-:W-:-:S04]  /*0f00*/  IMAD.HI.U32 R5, R14, R5, RZ ;  /* 0x000000050e057227 */ /* 0x000fc800078e00ff */
[----:B---3--:R-:W-:-:S05]  /*0f10*/  IMAD.HI.U32 R15, R12, R6, RZ ;  /* 0x000000060c0f7227 */ /* 0x008fca00078e00ff */
[-C--:B------:R-:W-:Y:S01]  /*0f20*/  @P3 SHF.R.U32.HI R12, RZ, R7.reuse, R15 ;  /* 0x00000007ff0c3219 */ /* 0x080fe2000001160f */
[----:B------:R-:W-:Y:S01]  /*0f30*/  IMAD.HI.U32 R15, R18, R6, RZ ;  /* 0x00000006120f7227 */ /* 0x000fe200078e00ff */
[-C--:B-1----:R-:W-:Y:S02]  /*0f40*/  @P1 SHF.R.U32.HI R11, RZ, R8.reuse, R13 ;  /* 0x00000008ff0b1219 */ /* 0x082fe4000001160d */
[----:B------:R-:W-:Y:S02]  /*0f50*/  SHF.R.U32.HI R5, RZ, R8, R5 ;  /* 0x00000008ff057219 */ /* 0x000fe40000011605 */
[----:B------:R-:W-:Y:S02]  /*0f60*/  SHF.R.U32.HI R15, RZ, R7, R15 ;  /* 0x00000007ff0f7219 */ /* 0x000fe4000001160f */
[----:B------:R-:W-:Y:S01]  /*0f70*/  SEL R5, R14, R5, !P1 ;  /* 0x000000050e057207 */ /* 0x000fe20004800000 */
[----:B--2---:R-:W-:Y:S01]  /*0f80*/  IMAD.HI.U32 R13, R11, R2, RZ ;  /* 0x000000020b0d7227 */ /* 0x004fe200078e00ff */
[----:B------:R-:W-:-:S03]  /*0f90*/  SEL R15, R18, R15, !P3 ;  /* 0x0000000f120f7207 */ /* 0x000fc60005800000 */
[----:B------:R-:W-:Y:S01]  /*0fa0*/  IMAD.HI.U32 R6, R12, R2, RZ ;  /* 0x000000020c067227 */ /* 0x000fe200078e00ff */
[----:B------:R-:W-:-:S04]  /*0fb0*/  @P0 SHF.R.U32.HI R11, RZ, R3, R13 ;  /* 0x00000003ff0b0219 */ /* 0x000fc8000001160d */
[----:B------:R-:W-:Y:S01]  /*0fc0*/  @P0 SHF.R.U32.HI R12, RZ, R3, R6 ;  /* 0x00000003ff0c0219 */ /* 0x000fe20000011606 */
[----:B------:R-:W-:-:S04]  /*0fd0*/  IMAD R11, R11, R10, RZ ;  /* 0x0000000a0b0b7224 */ /* 0x000fc800078e02ff */
[----:B------:R-:W-:Y:S01]  /*0fe0*/  IMAD R6, R12, R10, RZ ;  /* 0x0000000a0c067224 */ /* 0x000fe200078e02ff */
[----:B------:R-:W-:-:S04]  /*0ff0*/  ISETP.GE.AND P1, PT, R5, R11, PT ;  /* 0x0000000b0500720c */ /* 0x000fc80003f26270 */
[----:B------:R-:W-:Y:S01]  /*1000*/  ISETP.GE.OR P1, PT, R15, R6, P1 ;  /* 0x000000060f00720c */ /* 0x000fe20000f26670 */
[----:B------:R-:W-:-:S05]  /*1010*/  IMAD.HI.U32 R6, R5, R2, RZ ;  /* 0x0000000205067227 */ /* 0x000fca00078e00ff */
[----:B------:R-:W-:-:S04]  /*1020*/  SHF.R.U32.HI R6, RZ, R3, R6 ;  /* 0x00000003ff067219 */ /* 0x000fc80000011606 */
[----:B------:R-:W-:-:S03]  /*1030*/  SEL R6, R5, R6, !P0 ;  /* 0x0000000605067207 */ /* 0x000fc60004000000 */
[----:B------:R-:W-:Y:S01]  /*1040*/  @!P1 IMAD.HI.U32 R7, R15, R2, RZ ;  /* 0x000000020f079227 */ /* 0x000fe200078e00ff */
[----:B------:R-:W-:-:S04]  /*1050*/  IADD3 R2, PT, PT, -R6, RZ, RZ ;  /* 0x000000ff06027210 */ /* 0x000fc80007ffe1ff */
[----:B------:R-:W-:Y:S01]  /*1060*/  @!P1 SHF.R.U32.HI R3, RZ, R3, R7 ;  /* 0x00000003ff039219 */ /* 0x000fe20000011607 */
[----:B------:R-:W-:Y:S01]  /*1070*/  IMAD R2, R10, R2, R5 ;  /* 0x000000020a027224 */ /* 0x000fe200078e0205 */
[----:B------:R-:W-:Y:S02]  /*1080*/  IADD3 R7, PT, PT, -R5, RZ, RZ ;  /* 0x000000ff05077210 */ /* 0x000fe40007ffe1ff */
[----:B------:R-:W-:-:S03]  /*1090*/  @!P1 SEL R3, R15, R3, !P0 ;  /* 0x000000030f039207 */ /* 0x000fc60004000000 */
[----:B------:R-:W-:Y:S02]  /*10a0*/  IMAD R7, R4, R7, R14 ;  /* 0x0000000704077224 */ /* 0x000fe400078e020e */
[--C-:B------:R-:W-:Y:S02]  /*10b0*/  @!P1 IMAD.IADD R6, R6, 0x1, -R3.reuse ;  /* 0x0000000106069824 */ /* 0x100fe400078e0a03 */
[----:B------:R-:W-:Y:S01]  /*10c0*/  @!P1 IMAD R3, R2, R12, R3 ;  /* 0x0000000c02039224 */ /* 0x000fe200078e0203 */
[----:B------:R-:W-:Y:S01]  /*10d0*/  IADD3 R2, PT, PT, -R15, RZ, RZ ;  /* 0x000000ff0f027210 */ /* 0x000fe20007ffe1ff */
[----:B------:R-:W-:Y:S02]  /*10e0*/  @!P1 IMAD R5, R6, R10, R15 ;  /* 0x0000000a06059224 */ /* 0x000fe400078e020f */
[----:B------:R-:W-:Y:S02]  /*10f0*/  @!P1 IMAD.MOV.U32 R15, RZ, RZ, R3 ;  /* 0x000000ffff0f9224 */ /* 0x000fe400078e0003 */
[----:B------:R-:W-:-:S02]  /*1100*/  IMAD R2, R9, R2, R18 ;  /* 0x0000000209027224 */ /* 0x000fc400078e0212 */
[----:B------:R-:W-:Y:S02]  /*1110*/  IMAD R14, R5, R4, R7 ;  /* 0x00000004050e7224 */ /* 0x000fe400078e0207 */
[----:B------:R-:W-:Y:S02]  /*1120*/  IMAD R18, R15, R9, R2 ;  /* 0x000000090f127224 */ /* 0x000fe400078e0202 */
.L_x_14:
[----:B------:R-:W1:Y:S01]  /*1130*/  LDCU UR4, c[0x0][0xb30] ;  /* 0x00016600ff0477ac */ /* 0x000e620008000800 */
[----:B------:R-:W2:Y:S08]  /*1140*/  S2UR UR45, SR_CgaCtaId ;  /* 0x00000000002d79c3 */ /* 0x000eb00000008800 */
[----:B------:R-:W3:Y:S01]  /*1150*/  LDC R40, c[0x0][0xb24] ;  /* 0x0002c900ff287b82 */ /* 0x000ee20000000800 */
[----:B-1----:R-:W-:-:S09]  /*1160*/  UISETP.NE.AND UP0, UPT, UR4, 0x1, UPT ;  /* 0x000000010400788c */ /* 0x002fd2000bf05270 */
[----:B--2---:R-:W-:Y:S05]  /*1170*/  BRA.U UP0, `(.L_x_15) ;  /* 0x0000000100407547 */ /* 0x004fea000b800000 */
[----:B------:R-:W1:Y:S08]  /*1180*/  LDC.64 R4, c[0x0][0xb10] ;  /* 0x0002c400ff047b82 */ /* 0x000e700000000a00 */
[----:B------:R-:W2:Y:S08]  /*1190*/  LDC.64 R2, c[0x0][0xb18] ;  /* 0x0002c600ff027b82 */ /* 0x000eb00000000a00 */
[----:B------:R-:W4:Y:S08]  /*11a0*/  LDC R6, c[0x0][0xb20] ;  /* 0x0002c800ff067b82 */ /* 0x000f300000000800 */
[----:B------:R-:W3:Y:S01]  /*11b0*/  LDC R7, c[0x0][0xb0c] ;  /* 0x0002c300ff077b82 */ /* 0x000ee20000000800 */
[----:B-1----:R-:W-:-:S05]  /*11c0*/  IMAD.HI.U32 R4, R18, R4, RZ ;  /* 0x0000000412047227 */ /* 0x002fca00078e00ff */
[----:B------:R-:W-:Y:S01]  /*11d0*/  SHF.R.U32.HI R4, RZ, R5, R4 ;  /* 0x00000005ff047219 */ /* 0x000fe20000011604 */
[----:B--2---:R-:W-:Y:S01]  /*11e0*/  IMAD.HI.U32 R3, R14, R3, RZ ;  /* 0x000000030e037227 */ /* 0x004fe200078e00ff */
[----:B------:R-:W-:-:S04]  /*11f0*/  ISETP.NE.AND P0, PT, R2, 0x1, PT ;  /* 0x000000010200780c */ /* 0x000fc80003f05270 */
[----:B----4-:R-:W-:-:S04]  /*1200*/  SHF.R.U32.HI R3, RZ, R6, R3 ;  /* 0x00000006ff037219 */ /* 0x010fc80000011603 */
[----:B------:R-:W-:Y:S02]  /*1210*/  SEL R3, R14, R3, !P0 ;  /* 0x000000030e037207 */ /* 0x000fe40004000000 */
[----:B---3--:R-:W-:-:S04]  /*1220*/  ISETP.NE.AND P1, PT, R7, 0x1, PT ;  /* 0x000000010700780c */ /* 0x008fc80003f25270 */
[----:B------:R-:W-:-:S05]  /*1230*/  SEL R4, R18, R4, !P1 ;  /* 0x0000000412047207 */ /* 0x000fca0004800000 */
[----:B------:R-:W-:Y:S02]  /*1240*/  IMAD.IADD R5, R3, 0x1, -R4 ;  /* 0x0000000103057824 */ /* 0x000fe400078e0a04 */
[----:B------:R-:W-:Y:S02]  /*1250*/  IMAD.IADD R3, R4, 0x1, -R3 ;  /* 0x0000000104037824 */ /* 0x000fe400078e0a03 */
[----:B------:R-:W-:Y:S02]  /*1260*/  IMAD R18, R5, R7, R18 ;  /* 0x0000000705127224 */ /* 0x000fe400078e0212 */
[----:B------:R-:W-:-:S07]  /*1270*/  IMAD R14, R3, R2, R14 ;  /* 0x00000002030e7224 */ /* 0x000fce00078e020e */
.L_x_15:
[----:B------:R-:W-:Y:S01]  /*1280*/  BAR.SYNC.DEFER_BLOCKING 0x0 ;  /* 0x0000000000007b1d */ /* 0x000fe20000010000 */
[----:B------:R-:W-:Y:S01]  /*1290*/  UISETP.NE.AND UP0, UPT, UR6, 0x2, UPT ;  /* 0x000000020600788c */ /* 0x000fe2000bf05270 */
[----:B------:R-:W-:Y:S02]  /*12a0*/  ISETP.NE.OR P0, PT, R0, 0x2, !P2 ;  /* 0x000000020000780c */ /* 0x000fe40005705670 */
[----:B------:R-:W-:-:S06]  /*12b0*/  LOP3.LUT R2, R102, 0x1f, RZ, 0xc0, !PT ;  /* 0x0000001f66027812 */ /* 0x000fcc00078ec0ff */
[----:B------:R-:W-:Y:S05]  /*12c0*/  BRA.U UP0, `(.L_x_16) ;  /* 0x00000019004c7547 */ /* 0x000fea000b800000 */
[----:B------:R-:W1:Y:S01]  /*12d0*/  LDCU UR6, c[0x0][0x388] ;  /* 0x00007100ff0677ac */ /* 0x000e620008000800 */
[----:B------:R-:W2:Y:S01]  /*12e0*/  LDC R10, c[0x0][0x370] ;  /* 0x0000dc00ff0a7b82 */ /* 0x000ea20000000800 */
[----:B------:R-:W-:Y:S01]  /*12f0*/  PLOP3.LUT P1, PT, PT, PT, UP1, 0x80, 0x8 ;  /* 0x000000000008781c */ /* 0x000fe20003f2f018 */
[----:B------:R-:W-:Y:S01]  /*1300*/  IMAD.MOV.U32 R13, RZ, RZ, RZ ;  /* 0x000000ffff0d7224 */ /* 0x000fe200078e00ff */
[----:B------:R-:W4:Y:S01]  /*1310*/  LDCU UR4, c[0x0][0x38c] ;  /* 0x00007180ff0477ac */ /* 0x000f220008000800 */
[----:B------:R-:W-:Y:S02]  /*1320*/  ISETP.EQ.OR P5, PT, R2, RZ, P0 ;  /* 0x000000ff0200720c */ /* 0x000fe400007a2670 */
[----:B------:R-:W-:Y:S01]  /*1330*/  PLOP3.LUT P1, PT, P1, PT, PT, 0x8, 0x80 ;  /* 0x000000000080781c */ /* 0x000fe20000f2e170 */
[----:B------:R-:W3:Y:S01]  /*1340*/  LDCU UR35, c[0x0][0x390] ;  /* 0x00007200ff2377ac */ /* 0x000ee20008000800 */
[----:B------:R-:W2:Y:S01]  /*1350*/  LDC R0, c[0x0][0x374] ;  /* 0x0000dd00ff007b82 */ /* 0x000ea20000000800 */
[----:B------:R-:W2:Y:S01]  /*1360*/  LDCU.64 UR36, c[0x0][0x348] ;  /* 0x00006900ff2477ac */ /* 0x000ea20008000a00 */
[----:B------:R-:W-:Y:S01]  /*1370*/  UMOV UR33, 0x1 ;  /* 0x0000000100217882 */ /* 0x000fe20000000000 */
[----:B------:R-:W-:Y:S01]  /*1380*/  UMOV UR32, URZ ;  /* 0x000000ff00207c82 */ /* 0x000fe20008000000 */
[----:B-1----:R-:W-:Y:S01]  /*1390*/  UIADD3 UR6, UPT, UPT, UR6, 0x3f, URZ ;  /* 0x0000003f06067890 */ /* 0x002fe2000fffe0ff */
[----:B------:R-:W-:Y:S01]  /*13a0*/  UMOV UR20, URZ ;  /* 0x000000ff00147c82 */ /* 0x000fe20008000000 */
[----:B------:R-:W-:-:S02]  /*13b0*/  UMOV UR31, URZ ;  /* 0x000000ff001f7c82 */ /* 0x000fc40008000000 */
[----:B------:R-:W-:-:S04]  /*13c0*/  USHF.R.S32.HI UR5, URZ, 0x1f, UR6 ;  /* 0x0000001fff057899 */ /* 0x000fc80008011406 */
[----:B------:R-:W-:-:S04]  /*13d0*/  ULEA.HI UR5, UR5, UR6, URZ, 0x6 ;  /* 0x0000000605057291 */ /* 0x000fc8000f8f30ff */
[----:B------:R-:W-:-:S04]  /*13e0*/  USHF.R.S32.HI UR5, URZ, 0x6, UR5 ;  /* 0x00000006ff057899 */ /* 0x000fc80008011405 */
[----:B----4-:R-:W-:-:S04]  /*13f0*/  UIMAD UR4, UR5, UR4, URZ ;  /* 0x00000004050472a4 */ /* 0x010fc8000f8e02ff */
[----:B---3--:R-:W-:-:S04]  /*1400*/  UIMAD UR35, UR4, UR35, URZ ;  /* 0x00000023042372a4 */ /* 0x008fc8000f8e02ff */
[----:B------:R-:W-:Y:S02]  /*1410*/  UISETP.NE.AND UP2, UPT, UR35, URZ, UPT ;  /* 0x000000ff2300728c */ /* 0x000fe4000bf45270 */
[----:B------:R-:W-:-:S04]  /*1420*/  UISETP.LT.U32.AND UP0, UPT, UR35, 0x8, UPT ;  /* 0x000000082300788c */ /* 0x000fc8000bf01070 */
[----:B------:R-:W-:-:S04]  /*1430*/  USEL UR34, UR35, 0x8, UP0 ;  /* 0x0000000823227887 */ /* 0x000fc80008000000 */
[----:B------:R-:W-:Y:S02]  /*1440*/  UIADD3 UR23, UPT, UPT, UR34, -0x1, URZ ;  /* 0xffffffff22177890 */ /* 0x000fe4000fffe0ff */
[----:B------:R-:W-:Y:S02]  /*1450*/  @!UP2 UIADD3 UR23, UPT, UPT, UR34, URZ, URZ ;  /* 0x000000ff2217a290 */ /* 0x000fe4000fffe0ff */
[----:B------:R-:W-:Y:S02]  /*1460*/  UIADD3 UR34, UPT, UPT, UR35, -UR34, URZ ;  /* 0x8000002223227290 */ /* 0x000fe4000fffe0ff */
[----:B--2---:R-:W-:-:S12]  /*1470*/  UIADD3 UR23, UPT, UPT, UR23, 0x1, URZ ;  /* 0x0000000117177890 */ /* 0x004fd8000fffe0ff */
.L_x_32:
[----:B------:R-:W1:Y:S01]  /*1480*/  S2UR UR22, SR_CgaCtaId ;  /* 0x00000000001679c3 */ /* 0x000e620000008800 */
[----:B------:R-:W-:Y:S01]  /*1490*/  UMOV UR4, 0x400 ;  /* 0x0000040000047882 */ /* 0x000fe20000000000 */
[----:B------:R-:W-:Y:S01]  /*14a0*/  IMAD.U32 R2, RZ, RZ, UR33 ;  /* 0x00000021ff027e24 */ /* 0x000fe2000f8e00ff */
[----:B------:R-:W-:Y:S01]  /*14b0*/  UISETP.NE.AND UP0, UPT, UR35, URZ, UPT ;  /* 0x000000ff2300728c */ /* 0x000fe2000bf05270 */
[----:B------:R-:W-:Y:S01]  /*14c0*/  R2UR UR26, R14 ;  /* 0x000000000e1a72ca */ /* 0x000fe200000e0000 */
[----:B------:R-:W-:Y:S01]  /*14d0*/  IMAD.SHL.U32 R18, R18, 0x80, RZ ;  /* 0x0000008012127824 */ /* 0x000fe200078e00ff */
[----:B------:R-:W-:Y:S01]  /*14e0*/  UMOV UR30, URZ ;  /* 0x000000ff001e7c82 */ /* 0x000fe20008000000 */
[----:B------:R-:W-:Y:S01]  /*14f0*/  SHF.L.U32 R2, R2, 0x1f, RZ ;  /* 0x0000001f02027819 */ /* 0x000fe200000006ff */
[----:B------:R-:W-:Y:S01]  /*1500*/  UMOV UR29, URZ ;  /* 0x000000ff001d7c82 */ /* 0x000fe20008000000 */
[----:B------:R-:W-:-:S08]  /*1510*/  UMOV UR28, URZ ;  /* 0x000000ff001c7c82 */ /* 0x000fd00008000000 */
[----:B------:R-:W-:Y:S02]  /*1520*/  USHF.L.U32 UR26, UR26, 0x6, URZ ;  /* 0x000000061a1a7899 */ /* 0x000fe400080006ff */
[----:B-1----:R-:W-:-:S04]  /*1530*/  ULEA UR22, UR22, UR4, 0x18 ;  /* 0x0000000416167291 */ /* 0x002fc8000f8ec0ff */
[----:B------:R-:W-:-:S09]  /*1540*/  ULEA UR4, UR32, UR22, 0x3 ;  /* 0x0000001620047291 */ /* 0x000fd2000f8e18ff */
[----:B----4-:R1:W2:Y:S01]  /*1550*/  SYNCS.PHASECHK.TRANS64.TRYWAIT P3, [UR4+0x40], R2 ;  /* 0x00004002ff0075a7 */ /* 0x0102a20008061104 */
[----:B---3--:R-:W-:Y:S05]  /*1560*/  BRA.U !UP0, `(.L_x_17) ;  /* 0x00000005086c7547 */ /* 0x008fea000b800000 */
[----:B------:R-:W3:Y:S01]  /*1570*/  LDC.64 R8, c[0x0][0x480] ;  /* 0x00012000ff087b82 */ /* 0x000ee20000000a00 */
[----:B------:R-:W4:Y:S01]  /*1580*/  LDCU UR16, c[0x0][0x390] ;  /* 0x00007200ff1077ac */ /* 0x000f220008000800 */
[----:B------:R-:W2:Y:S06]  /*1590*/  LDCU UR17, c[0x0][0x38c] ;  /* 0x00007180ff1177ac */ /* 0x000eac0008000800 */
[----:B------:R-:W4:Y:S01]  /*15a0*/  LDC.64 R6, c[0x0][0x488] ;  /* 0x00012200ff067b82 */ /* 0x000f220000000a00 */
[----:B------:R-:W2:Y:S01]  /*15b0*/  LDCU.64 UR14, c[0x0][0x4b8] ;  /* 0x00009700ff0e77ac */ /* 0x000ea20008000a00 */
[----:B------:R-:W-:Y:S01]  /*15c0*/  UIADD3 UR31, UPT, UPT, UR23, UR20, URZ ;  /* 0x00000014171f7290 */ /* 0x000fe2000fffe0ff */
[----:B------:R-:W-:-:S05]  /*15d0*/  UMOV UR30, URZ ;  /* 0x000000ff001e7c82 */ /* 0x000fca0008000000 */
[----:B-1----:R-:W1:Y:S01]  /*15e0*/  LDC.64 R2, c[0x0][0x490] ;  /* 0x00012400ff027b82 */ /* 0x002e620000000a00 */
[----:B------:R-:W-:Y:S01]  /*15f0*/  UMOV UR18, UR32 ;  /* 0x0000002000127c82 */ /* 0x000fe20008000000 */
[----:B------:R-:W-:Y:S01]  /*1600*/  UMOV UR28, URZ ;  /* 0x000000ff001c7c82 */ /* 0x000fe20008000000 */
[----:B------:R-:W-:Y:S01]  /*1610*/  UMOV UR29, URZ ;  /* 0x000000ff001d7c82 */ /* 0x000fe20008000000 */
[----:B---3--:R-:W-:Y:S01]  /*1620*/  IMAD.HI.U32 R9, R18, R9, RZ ;  /* 0x0000000912097227 */ /* 0x008fe200078e00ff */
[----:B------:R-:W-:-:S03]  /*1630*/  ISETP.NE.AND P2, PT, R8, 0x1, PT ;  /* 0x000000010800780c */ /* 0x000fc60003f45270 */
[----:B------:R-:W3:Y:S01]  /*1640*/  LDC.64 R4, c[0x0][0x4b0] ;  /* 0x00012c00ff047b82 */ /* 0x000ee20000000a00 */
[----:B----4-:R-:W-:-:S04]  /*1650*/  SHF.R.U32.HI R6, RZ, R6, R9 ;  /* 0x00000006ff067219 */ /* 0x010fc80000011609 */
[----:B------:R-:W-:Y:S02]  /*1660*/  SEL R6, R18, R6, !P2 ;  /* 0x0000000612067207 */ /* 0x000fe40005000000 */
[----:B------:R-:W-:Y:S02]  /*1670*/  ISETP.NE.AND P2, PT, R7, 0x1, PT ;  /* 0x000000010700780c */ /* 0x000fe40003f45270 */
[C---:B------:R-:W-:Y:S01]  /*1680*/  R2UR UR4, R6.reuse ;  /* 0x00000000060472ca */ /* 0x040fe200000e0000 */
[----:B-1----:R-:W-:-:S04]  /*1690*/  IMAD.HI.U32 R2, R6, R2, RZ ;  /* 0x0000000206027227 */ /* 0x002fc800078e00ff */
[----:B------:R-:W-:Y:S01]  /*16a0*/  IMAD.MOV R14, RZ, RZ, -R6 ;  /* 0x000000ffff0e7224 */ /* 0x000fe200078e0a06 */
[----:B------:R-:W-:-:S03]  /*16b0*/  SHF.R.U32.HI R2, RZ, R3, R2 ;  /* 0x00000003ff027219 */ /* 0x000fc60000011602 */
[----:B------:R-:W-:Y:S01]  /*16c0*/  IMAD R14, R8, R14, R18 ;  /* 0x0000000e080e7224 */ /* 0x000fe200078e0212 */
[----:B------:R-:W-:Y:S01]  /*16d0*/  R2UR UR13, R2 ;  /* 0x00000000020d72ca */ /* 0x000fe200000e0000 */
[----:B------:R-:W-:Y:S01]  /*16e0*/  VOTEU.ANY UP0, P2 ;  /* 0x0000000000ff7886 */ /* 0x000fe20001000100 */
[----:B------:R-:W1:Y:S01]  /*16f0*/  LDC.64 R2, c[0x0][0x4d0] ;  /* 0x00013400ff027b82 */ /* 0x000e620000000a00 */
[----:B---3--:R-:W-:Y:S02]  /*1700*/  R2UR UR8, R4 ;  /* 0x00000000040872ca */ /* 0x008fe400000e0000 */
[----:B------:R-:W-:Y:S02]  /*1710*/  R2UR UR9, R14 ;  /* 0x000000000e0972ca */ /* 0x000fe400000e0000 */
[----:B------:R-:W-:-:S06]  /*1720*/  R2UR UR6, R5 ;  /* 0x00000000050672ca */ /* 0x000fcc00000e0000 */
[----:B------:R-:W-:Y:S01]  /*1730*/  USEL UR13, UR4, UR13, !UP0 ;  /* 0x0000000d040d7287 */ /* 0x000fe2000c000000 */
[----:B------:R-:W3:Y:S05]  /*1740*/  LDCU.64 UR4, c[0x0][0x4d8] ;  /* 0x00009b00ff0477ac */ /* 0x000eea0008000a00 */
[----:B------:R-:W-:-:S04]  /*1750*/  IMAD R9, RZ, RZ, -UR13 ;  /* 0x8000000dff097e24 */ /* 0x000fc8000f8e02ff */
[----:B------:R-:W-:Y:S01]  /*1760*/  IMAD R9, R7, R9, R6 ;  /* 0x0000000907097224 */ /* 0x000fe200078e0206 */
[----:B-1----:R-:W-:-:S04]  /*1770*/  R2UR UR11, R2 ;  /* 0x00000000020b72ca */ /* 0x002fc800000e0000 */
[----:B------:R-:W-:Y:S02]  /*1780*/  R2UR UR7, R9 ;  /* 0x00000000090772ca */ /* 0x000fe400000e0000 */
[----:B------:R-:W-:-:S07]  /*1790*/  R2UR UR12, R3 ;  /* 0x00000000030c72ca */ /* 0x000fce00000e0000 */
[----:B------:R-:W-:-:S06]  /*17a0*/  UIMAD UR11, UR9, UR8, UR11 ;  /* 0x00000008090b72a4 */ /* 0x000fcc000f8e020b */
[----:B--23--:R-:W-:-:S12]  /*17b0*/  UIMAD UR12, UR7, UR6, UR12 ;  /* 0x00000006070c72a4 */ /* 0x00cfd8000f8e020c */
.L_x_22:
[----:B--2---:R-:W-:Y:S01]  /*17c0*/  @!P0 MOV R3, 0x6000 ;  /* 0x0000600000038802 */ /* 0x004fe20000000f00 */
[----:B------:R-:W-:Y:S01]  /*17d0*/  ULEA UR9, UR18, UR22, 0x3 ;  /* 0x0000001612097291 */ /* 0x000fe2000f8e18ff */
[----:B----4-:R-:W-:Y:S11]  /*17e0*/  @P3 BRA `(.L_x_18) ;  /* 0x0000000000103947 */ /* 0x010ff60003800000 */
[----:B------:R-:W-:Y:S04]  /*17f0*/  MOV R4, UR33 ;  /* 0x0000002100047c02 */ /* 0x000fe80008000f00 */
[----:B------:R-:W-:Y:S04]  /*1800*/  SHF.L.U32 R4, R4, 0x1f, RZ ;  /* 0x0000001f04047819 */ /* 0x000fe800000006ff */
[----:B------:R-:W1:Y:S02]  /*1810*/  SYNCS.PHASECHK.TRANS64.TRYWAIT P2, [UR9+0x40], R4 ;  /* 0x00004004ff0075a7 */ /* 0x000e640008041109 */
[----:B-1----:R-:W-:Y:S05]  /*1820*/  @!P2 BRA `(.L_x_19) ;  /* 0x000000600064a947 */ /* 0x002fea0003800000 */
.L_x_18:
[----:B------:R2:W-:Y:S01]  /*1830*/  @!P0 SYNCS.ARRIVE.TRANS64 RZ, [UR9], R3 ;  /* 0x00000003ffff89a7 */ /* 0x0005e20008000009 */
[----:B------:R-:W-:Y:S04]  /*1840*/  BSSY.RECONVERGENT B0, `(.L_x_20) ;  /* 0x0000003000007945 */ /* 0x000fe80003800200 */
[----:B------:R-:W-:Y:S05]  /*1850*/  @P5 BRA `(.L_x_21) ;  /* 0x0000000000045947 */ /* 0x000fea0003800000 */
[----:B------:R-:W-:Y:S05]  /*1860*/  BPT.TRAP 0x1 ;  /* 0x000000040000795c */ /* 0x000fea0000300000 */
.L_x_21:
[----:B------:R-:W-:Y:S05]  /*1870*/  BSYNC.RECONVERGENT B0 ;  /* 0x0000000000007941 */ /* 0x000fea0003800200 */
.L_x_20:
[----:B------:R-:W-:Y:S02]  /*1880*/  UIADD3 UR32, UPT, UPT, UR18, 0x1, URZ ;  /* 0x0000000112207890 */ /* 0x000fe4000fffe0ff */
[----:B------:R-:W-:Y:S02]  /*1890*/  UIMAD UR7, UR28, UR14, UR4 ;  /* 0x0000000e1c0772a4 */ /* 0x000fe4000f8e0204 */
[----:B------:R-:W-:Y:S02]  /*18a0*/  UISETP.NE.AND UP0, UPT, UR32, 0x8, UPT ;  /* 0x000000082000788c */ /* 0x000fe4000bf05270 */
[----:B------:R-:W-:Y:S02]  /*18b0*/  UIMAD UR6, UR29, UR15, UR5 ;  /* 0x0000000f1d0672a4 */ /* 0x000fe4000f8e0205 */
[----:B------:R-:W-:Y:S02]  /*18c0*/  USEL UR8, URZ, 0x1, UP0 ;  /* 0x00000001ff087887 */ /* 0x000fe40008000000 */
[----:B------:R-:W-:Y:S02]  /*18d0*/  USEL UR32, UR32, URZ, UP0 ;  /* 0x000000ff20207287 */ /* 0x000fe40008000000 */
[----:B------:R-:W-:Y:S02]  /*18e0*/  ULOP3.LUT UR33, UR33, UR8, URZ, 0x3c, !UPT ;  /* 0x0000000821217292 */ /* 0x000fe4000f8e3cff */
[----:B------:R-:W-:Y:S02]  /*18f0*/  ULEA UR8, UR32, UR22, 0x3 ;  /* 0x0000001620087291 */ /* 0x000fe4000f8e18ff */
[----:B------:R-:W-:Y:S02]  /*1900*/  ULEA UR21, UR18, UR22, 0xd ;  /* 0x0000001612157291 */ /* 0x000fe4000f8e68ff */
[----:B------:R-:W-:Y:S01]  /*1910*/  UIADD3 UR44, UP1, UPT, UR36, 0x80, URZ ;  /* 0x00000080242c7890 */ /* 0x000fe2000ff3e0ff */
[----:B-1----:R-:W-:Y:S01]  /*1920*/  MOV R2, UR33 ;  /* 0x0000002100027c02 */ /* 0x002fe20008000f00 */
[----:B------:R-:W-:Y:S02]  /*1930*/  UPRMT UR42, UR7, 0x40, UR6 ;  /* 0x00000040072a7896 */ /* 0x000fe40008000006 */
[----:B------:R-:W-:Y:S01]  /*1940*/  UIADD3 UR24, UPT, UPT, UR21, 0x26400, URZ ;  /* 0x0002640015187890 */ /* 0x000fe2000fffe0ff */
[----:B------:R-:W-:Y:S01]  /*1950*/  SHF.L.U32 R2, R2, 0x1f, RZ ;  /* 0x0000001f02027819 */ /* 0x000fe200000006ff */
[----:B------:R-:W-:Y:S02]  /*1960*/  USHF.L.U32 UR10, UR30, 0x6, URZ ;  /* 0x000000061e0a7899 */ /* 0x000fe400080006ff */
[----:B------:R-:W-:Y:S01]  /*1970*/  UIADD3.X UR45, UPT, UPT, URZ, UR37, URZ, UP1, !UPT ;  /* 0x00000025ff2d7290 */ /* 0x000fe20008ffe4ff */
[----:B------:R3:W4:Y:S01]  /*1980*/  SYNCS.PHASECHK.TRANS64.TRYWAIT P3, [UR8+0x40], R2 ;  /* 0x00004002ff0075a7 */ /* 0x0007220008061108 */
[----:B------:R-:W-:Y:S02]  /*1990*/  ULEA UR8, UR18, UR22, 0xe ;  /* 0x0000001612087291 */ /* 0x000fe4000f8e70ff */
[----:B------:R-:W-:Y:S02]  /*19a0*/  UPRMT UR21, UR42, 0x5410, URZ ;  /* 0x000054102a157896 */ /* 0x000fe400080000ff */
[----:B------:R-:W-:Y:S02]  /*19b0*/  UIADD3 UR8, UPT, UPT, UR8, 0x6400, URZ ;  /* 0x0000640008087890 */ /* 0x000fe4000fffe0ff */
[----:B------:R-:W-:Y:S02]  /*19c0*/  UIADD3 UR40, UP0, UPT, UR36, 0x180, URZ ;  /* 0x0000018024287890 */ /* 0x000fe4000ff1e0ff */
[----:B------:R-:W-:Y:S02]  /*19d0*/  UIADD3 UR19, UPT, UPT, UR28, 0x1, URZ ;  /* 0x000000011c137890 */ /* 0x000fe4000fffe0ff */
[----:B------:R-:W-:Y:S02]  /*19e0*/  UIADD3.X UR41, UPT, UPT, URZ, UR37, URZ, UP0, !UPT ;  /* 0x00000025ff297290 */ /* 0x000fe400087fe4ff */
[----:B------:R-:W-:Y:S01]  /*19f0*/  UISETP.NE.AND UP2, UPT, UR19, UR17, UPT ;  /* 0x000000111300728c */ /* 0x000fe2000bf45270 */
[----:B------:R-:W-:Y:S01]  /*1a00*/  UTMALDG.4D.IM2COL [UR8], [UR44], UR21 ;  /* 0x000000082c0073b4 */ /* 0x000fe20008058015 */
[----:B------:R-:W-:Y:S02]  /*1a10*/  UIADD3 UR18, UPT, UPT, UR29, 0x1, URZ ;  /* 0x000000011d127890 */ /* 0x000fe4000fffe0ff */
[----:B------:R-:W-:Y:S02]  /*1a20*/  UIADD3 UR20, UPT, UPT, UR20, 0x1, URZ ;  /* 0x0000000114147890 */ /* 0x000fe4000fffe0ff */
[----:B------:R-:W-:Y:S01]  /*1a30*/  UIADD3 UR42, UPT, UPT, UR30, 0x1, URZ ;  /* 0x000000011e2a7890 */ /* 0x000fe2000fffe0ff */
[----:B------:R-:W-:Y:S01]  /*1a40*/  UMOV UR38, 0x0 ;  /* 0x0000000000267882 */ /* 0x000fe20000000000 */
[----:B------:R-:W-:Y:S01]  /*1a50*/  UMOV UR39, 0x10000000 ;  /* 0x1000000000277882 */ /* 0x000fe20000000000 */
[----:B------:R-:W-:Y:S02]  /*1a60*/  UMOV UR25, UR9 ;  /* 0x0000000900197c82 */ /* 0x000fe40008000000 */
[----:B------:R-:W-:Y:S01]  /*1a70*/  @UP2 UIADD3 UR18, UPT, UPT, UR29, URZ, URZ ;  /* 0x000000ff1d122290 */ /* 0x000fe2000fffe0ff */
[----:B------:R-:W-:Y:S03]  /*1a80*/  UMOV UR27, UR10 ;  /* 0x0000000a001b7c82 */ /* 0x000fe60008000000 */
[----:B------:R-:W-:Y:S01]  /*1a90*/  UISETP.NE.AND UP0, UPT, UR18, UR16, UPT ;  /* 0x000000101200728c */ /* 0x000fe2000bf05270 */
[----:B------:R1:W-:Y:S10]  /*1aa0*/  UTMALDG.4D [UR24], [UR40], desc[UR38] ;  /* 0x00002618280075b4 */ /* 0x0003f40008019000 */
[----:B------:R-:W-:Y:S07]  /*1ab0*/  @UP0 UIADD3 UR42, UPT, UPT, UR30, URZ, URZ ;  /* 0x000000ff1e2a0290 */ /* 0x000fee000fffe0ff */
[----:B------:R-:W-:Y:S01]  /*1ac0*/  UMOV UR30, UR42 ;  /* 0x0000002a001e7c82 */ /* 0x000fe20008000000 */
[----:B-1----:R-:W-:Y:S02]  /*1ad0*/  USEL UR29, UR18, URZ, UP0 ;  /* 0x000000ff121d7287 */ /* 0x002fe40008000000 */
[----:B------:R-:W-:Y:S02]  /*1ae0*/  UISETP.NE.AND UP0, UPT, UR20, UR31, UPT ;  /* 0x0000001f1400728c */ /* 0x000fe4000bf05270 */
[----:B------:R-:W-:Y:S01]  /*1af0*/  USEL UR28, UR19, URZ, UP2 ;  /* 0x000000ff131c7287 */ /* 0x000fe20009000000 */
[----:B------:R-:W-:Y:S06]  /*1b00*/  UMOV UR18, UR32 ;  /* 0x0000002000127c82 */ /* 0x000fec0008000000 */
[----:B---3--:R-:W-:Y:S05]  /*1b10*/  BRA.U UP0, `(.L_x_22) ;  /* 0xfffffffd00287547 */ /* 0x008fea000b83ffff */
.L_x_17:
[----:B------:R-:W-:Y:S01]  /*1b20*/  ULEA UR4, UR32, UR22, 0x3 ;  /* 0x0000001620047291 */ /* 0x000fe2000f8e18ff */
[----:B-1----:R-:W-:Y:S01]  /*1b30*/  MOV R2, UR33 ;  /* 0x0000002100027c02 */ /* 0x002fe20008000f00 */
[----:B------:R-:W-:Y:S01]  /*1b40*/  @!P1 SYNCS.ARRIVE.TRANS64.A1T0 RZ, [UR22+0xb8], RZ ;  /* 0x0000b8ffffff99a7 */ /* 0x000fe20008100016 */
[----:B------:R-:W-:Y:S02]  /*1b50*/  UISETP.GE.AND UP0, UPT, UR34, 0x1, UPT ;  /* 0x000000012200788c */ /* 0x000fe4000bf06270 */
[----:B------:R-:W-:-:S04]  /*1b60*/  SHF.L.U32 R2, R2, 0x1f, RZ ;  /* 0x0000001f02027819 */ /* 0x000fc800000006ff */
[----:B------:R1:W3:Y:S03]  /*1b70*/  SYNCS.PHASECHK.TRANS64.TRYWAIT P2, [UR4+0x40], R2 ;  /* 0x00004002ff0075a7 */ /* 0x0002e60008041104 */
[----:B------:R-:W-:Y:S05]  /*1b80*/  BRA.U !UP0, `(.L_x_23) ;  /* 0x0000000508747547 */ /* 0x000fea000b800000 */
[----:B------:R-:W4:Y:S01]  /*1b90*/  LDC.64 R8, c[0x0][0x480] ;  /* 0x00012000ff087b82 */ /* 0x000f220000000a00 */
[----:B------:R-:W3:Y:S01]  /*1ba0*/  LDCU UR25, c[0x0][0x390] ;  /* 0x00007200ff1977ac */ /* 0x000ee20008000800 */
[----:B------:R-:W3:Y:S06]  /*1bb0*/  LDCU UR27, c[0x0][0x38c] ;  /* 0x00007180ff1b77ac */ /* 0x000eec0008000800 */
[----:B------:R-:W4:Y:S01]  /*1bc0*/  LDC.64 R6, c[0x0][0x488] ;  /* 0x00012200ff067b82 */ /* 0x000f220000000a00 */
[----:B------:R-:W3:Y:S01]  /*1bd0*/  LDCU.64 UR14, c[0x0][0x4b8] ;  /* 0x00009700ff0e77ac */ /* 0x000ee20008000a00 */
[----:B------:R-:W-:Y:S01]  /*1be0*/  UIADD3 UR31, UPT, UPT, UR34, UR31, URZ ;  /* 0x0000001f221f7290 */ /* 0x000fe2000fffe0ff */
[----:B------:R-:W-:-:S05]  /*1bf0*/  UMOV UR40, UR34 ;  /* 0x0000002200287c82 */ /* 0x000fca0008000000 */
[----:B-12---:R-:W1:Y:S01]  /*1c00*/  LDC.64 R2, c[0x0][0x490] ;  /* 0x00012400ff027b82 */ /* 0x006e620000000a00 */
[----:B------:R-:W-:Y:S01]  /*1c10*/  UMOV UR38, UR32 ;  /* 0x0000002000267c82 */ /* 0x000fe20008000000 */
[----:B----4-:R-:W-:Y:S01]  /*1c20*/  IMAD.HI.U32 R9, R18, R9, RZ ;  /* 0x0000000912097227 */ /* 0x010fe200078e00ff */
[----:B------:R-:W-:-:S05]  /*1c30*/  ISETP.NE.AND P1, PT, R8, 0x1, PT ;  /* 0x000000010800780c */ /* 0x000fca0003f25270 */
[----:B------:R-:W2:Y:S01]  /*1c40*/  LDC.64 R4, c[0x0][0x4b0] ;  /* 0x00012c00ff047b82 */ /* 0x000ea20000000a00 */
[----:B------:R-:W-:-:S04]  /*1c50*/  SHF.R.U32.HI R6, RZ, R6, R9 ;  /* 0x00000006ff067219 */ /* 0x000fc80000011609 */
        /* <DEDUP_REMOVED lines=10> */
[----:B--2---:R-:W-:Y:S02]  /*1d00*/  R2UR UR8, R4 ;  /* 0x00000000040872ca */ /* 0x004fe400000e0000 */
[----:B------:R-:W-:Y:S02]  /*1d10*/  R2UR UR9, R9 ;  /* 0x00000000090972ca */ /* 0x000fe400000e0000 */
[----:B------:R-:W-:-:S06]  /*1d20*/  R2UR UR6, R5 ;  /* 0x00000000050672ca */ /* 0x000fcc00000e0000 */
[----:B------:R-:W-:Y:S01]  /*1d30*/  USEL UR21, UR4, UR21, !UP0 ;  /* 0x0000001504157287 */ /* 0x000fe2000c000000 */
[----:B------:R-:W2:Y:S05]  /*1d40*/  LDCU.64 UR4, c[0x0][0x4d8] ;  /* 0x00009b00ff0477ac */ /* 0x000eaa0008000a00 */
[----:B------:R-:W-:-:S04]  /*1d50*/  IMAD R14, RZ, RZ, -UR21 ;  /* 0x80000015ff0e7e24 */ /* 0x000fc8000f8e02ff */
[----:B------:R-:W-:Y:S01]  /*1d60*/  IMAD R14, R7, R14, R6 ;  /* 0x0000000e070e7224 */ /* 0x000fe200078e0206 */
[----:B-1----:R-:W-:-:S04]  /*1d70*/  R2UR UR19, R2 ;  /* 0x00000000021372ca */ /* 0x002fc800000e0000 */
[----:B------:R-:W-:Y:S02]  /*1d80*/  R2UR UR7, R14 ;  /* 0x000000000e0772ca */ /* 0x000fe400000e0000 */
[----:B------:R-:W-:-:S07]  /*1d90*/  R2UR UR20, R3 ;  /* 0x00000000031472ca */ /* 0x000fce00000e0000 */
[----:B------:R-:W-:-:S06]  /*1da0*/  UIMAD UR19, UR9, UR8, UR19 ;  /* 0x00000008091372a4 */ /* 0x000fcc000f8e0213 */
[----:B--23--:R-:W-:-:S12]  /*1db0*/  UIMAD UR20, UR7, UR6, UR20 ;  /* 0x00000006071472a4 */ /* 0x00cfd8000f8e0214 */
.L_x_28:
[----:B--2---:R-:W-:Y:S01]  /*1dc0*/  @!P0 MOV R3, 0x6000 ;  /* 0x0000600000038802 */ /* 0x004fe20000000f00 */
[----:B------:R-:W-:Y:S01]  /*1dd0*/  ULEA UR17, UR38, UR22, 0x3 ;  /* 0x0000001626117291 */ /* 0x000fe2000f8e18ff */
[----:B---3--:R-:W-:Y:S11]  /*1de0*/  @P2 BRA `(.L_x_24) ;  /* 0x0000000000102947 */ /* 0x008ff60003800000 */
[----:B------:R-:W-:Y:S04]  /*1df0*/  MOV R4, UR33 ;  /* 0x0000002100047c02 */ /* 0x000fe80008000f00 */
[----:B------:R-:W-:Y:S04]  /*1e00*/  SHF.L.U32 R4, R4, 0x1f, RZ ;  /* 0x0000001f04047819 */ /* 0x000fe800000006ff */
[----:B------:R-:W1:Y:S02]  /*1e10*/  SYNCS.PHASECHK.TRANS64.TRYWAIT P1, [UR17+0x40], R4 ;  /* 0x00004004ff0075a7 */ /* 0x000e640008021111 */
[----:B-1----:R-:W-:Y:S05]  /*1e20*/  @!P1 BRA `(.L_x_25) ;  /* 0x0000005800fc9947 */ /* 0x002fea0003800000 */
.L_x_24:
[----:B------:R2:W-:Y:S01]  /*1e30*/  @!P0 SYNCS.ARRIVE.TRANS64 RZ, [UR17], R3 ;  /* 0x00000003ffff89a7 */ /* 0x0005e20008000011 */
[----:B------:R-:W-:Y:S04]  /*1e40*/  BSSY.RECONVERGENT B0, `(.L_x_26) ;  /* 0x0000003000007945 */ /* 0x000fe80003800200 */
[----:B------:R-:W-:Y:S05]  /*1e50*/  @P5 BRA `(.L_x_27) ;  /* 0x0000000000045947 */ /* 0x000fea0003800000 */
[----:B------:R-:W-:Y:S05]  /*1e60*/  BPT.TRAP 0x1 ;  /* 0x000000040000795c */ /* 0x000fea0000300000 */
.L_x_27:
[----:B------:R-:W-:Y:S05]  /*1e70*/  BSYNC.RECONVERGENT B0 ;  /* 0x0000000000007941 */ /* 0x000fea0003800200 */
.L_x_26:
        /* <DEDUP_REMOVED lines=8> */
[----:B------:R-:W-:Y:S02]  /*1f00*/  UIADD3 UR39, UPT, UPT, UR28, 0x1, URZ ;  /* 0x000000011c277890 */ /* 0x000fe4000fffe0ff */
[----:B------:R-:W-:Y:S01]  /*1f10*/  UIADD3 UR46, UP1, UPT, UR36, 0x80, URZ ;  /* 0x00000080242e7890 */ /* 0x000fe2000ff3e0ff */
[----:B-1----:R-:W-:Y:S01]  /*1f20*/  MOV R2, UR33 ;  /* 0x0000002100027c02 */ /* 0x002fe20008000f00 */
[----:B------:R-:W-:Y:S02]  /*1f30*/  ULEA UR16, UR38, UR22, 0xe ;  /* 0x0000001626107291 */ /* 0x000fe4000f8e70ff */
[----:B------:R-:W-:Y:S01]  /*1f40*/  UPRMT UR41, UR6, 0x40, UR7 ;  /* 0x0000004006297896 */ /* 0x000fe20008000007 */
[----:B------:R-:W-:Y:S01]  /*1f50*/  SHF.L.U32 R2, R2, 0x1f, RZ ;  /* 0x0000001f02027819 */ /* 0x000fe200000006ff */
[----:B------:R-:W-:Y:S02]  /*1f60*/  UISETP.NE.AND UP2, UPT, UR39, UR27, UPT ;  /* 0x0000001b2700728c */ /* 0x000fe4000bf45270 */
[----:B------:R-:W-:Y:S01]  /*1f70*/  USHF.L.U32 UR18, UR30, 0x6, URZ ;  /* 0x000000061e127899 */ /* 0x000fe200080006ff */
[----:B------:R1:W3:Y:S01]  /*1f80*/  SYNCS.PHASECHK.TRANS64.TRYWAIT P2, [UR8+0x40], R2 ;  /* 0x00004002ff0075a7 */ /* 0x0002e20008041108 */
[----:B------:R-:W-:Y:S02]  /*1f90*/  UIADD3.X UR47, UPT, UPT, URZ, UR37, URZ, UP1, !UPT ;  /* 0x00000025ff2f7290 */ /* 0x000fe40008ffe4ff */
[----:B------:R-:W-:Y:S02]  /*1fa0*/  UIADD3 UR16, UPT, UPT, UR16, 0x6400, URZ ;  /* 0x0000640010107890 */ /* 0x000fe4000fffe0ff */
[----:B------:R-:W-:Y:S02]  /*1fb0*/  UPRMT UR48, UR41, 0x5410, URZ ;  /* 0x0000541029307896 */ /* 0x000fe400080000ff */
[----:B------:R-:W-:Y:S02]  /*1fc0*/  UIADD3 UR44, UP0, UPT, UR36, 0x180, URZ ;  /* 0x00000180242c7890 */ /* 0x000fe4000ff1e0ff */
[----:B------:R-:W-:Y:S02]  /*1fd0*/  ULEA UR8, UR38, UR22, 0xd ;  /* 0x0000001626087291 */ /* 0x000fe4000f8e68ff */
[----:B------:R-:W-:Y:S02]  /*1fe0*/  UIADD3.X UR45, UPT, UPT, URZ, UR37, URZ, UP0, !UPT ;  /* 0x00000025ff2d7290 */ /* 0x000fe400087fe4ff */
[----:B------:R-:W-:Y:S01]  /*1ff0*/  UIADD3 UR8, UPT, UPT, UR8, 0x26400, URZ ;  /* 0x0002640008087890 */ /* 0x000fe2000fffe0ff */
[----:B------:R1:W-:Y:S01]  /*2000*/  UTMALDG.4D.IM2COL [UR16], [UR46], UR48 ;  /* 0x000000102e0073b4 */ /* 0x0003e20008058030 */
[----:B------:R-:W-:Y:S02]  /*2010*/  UIADD3 UR38, UPT, UPT, UR29, 0x1, URZ ;  /* 0x000000011d267890 */ /* 0x000fe4000fffe0ff */
[----:B------:R-:W-:Y:S02]  /*2020*/  @UP2 UIADD3 UR38, UPT, UPT, UR29, URZ, URZ ;  /* 0x000000ff1d262290 */ /* 0x000fe4000fffe0ff */
[----:B------:R-:W-:Y:S02]  /*2030*/  UIADD3 UR41, UPT, UPT, UR30, 0x1, URZ ;  /* 0x000000011e297890 */ /* 0x000fe4000fffe0ff */
[----:B------:R-:W-:Y:S02]  /*2040*/  UISETP.NE.AND UP0, UPT, UR38, UR25, UPT ;  /* 0x000000192600728c */ /* 0x000fe4000bf05270 */
[----:B------:R-:W-:Y:S01]  /*2050*/  UIADD3 UR49, UPT, UPT, UR40, -0x1, URZ ;  /* 0xffffffff28317890 */ /* 0x000fe2000fffe0ff */
[----:B------:R-:W-:Y:S01]  /*2060*/  UMOV UR42, 0x0 ;  /* 0x00000000002a7882 */ /* 0x000fe20000000000 */
[----:B------:R-:W-:Y:S01]  /*2070*/  UMOV UR43, 0x10000000 ;  /* 0x10000000002b7882 */ /* 0x000fe20000000000 */
[----:B------:R-:W-:Y:S01]  /*2080*/  UMOV UR10, UR26 ;  /* 0x0000001a000a7c82 */ /* 0x000fe20008000000 */
[----:B------:R-:W-:Y:S01]  /*2090*/  UMOV UR12, UR28 ;  /* 0x0000001c000c7c82 */ /* 0x000fe20008000000 */
[----:B------:R-:W-:Y:S01]  /*20a0*/  USEL UR28, UR39, URZ, UP2 ;  /* 0x000000ff271c7287 */ /* 0x000fe20009000000 */
[----:B------:R-:W-:Y:S03]  /*20b0*/  UMOV UR13, UR29 ;  /* 0x0000001d000d7c82 */ /* 0x000fe60008000000 */
[----:B------:R-:W-:Y:S02]  /*20c0*/  @UP0 UIADD3 UR41, UPT, UPT, UR30, URZ, URZ ;  /* 0x000000ff1e290290 */ /* 0x000fe4000fffe0ff */
[----:B------:R-:W-:Y:S01]  /*20d0*/  USEL UR29, UR38, URZ, UP0 ;  /* 0x000000ff261d7287 */ /* 0x000fe20008000000 */
[----:B------:R-:W-:Y:S01]  /*20e0*/  UMOV UR9, UR17 ;  /* 0x0000001100097c82 */ /* 0x000fe20008000000 */
[----:B------:R-:W-:Y:S01]  /*20f0*/  UMOV UR11, UR18 ;  /* 0x00000012000b7c82 */ /* 0x000fe20008000000 */
[----:B------:R-:W-:Y:S01]  /*2100*/  UISETP.GT.U32.AND UP0, UPT, UR40, 0x1, UPT ;  /* 0x000000012800788c */ /* 0x000fe2000bf04070 */
[----:B------:R1:W-:Y:S01]  /*2110*/  UTMALDG.4D [UR8], [UR44], desc[UR42] ;  /* 0x00002a082c0075b4 */ /* 0x0003e20008019000 */
[----:B------:R-:W-:Y:S01]  /*2120*/  UMOV UR38, UR32 ;  /* 0x0000002000267c82 */ /* 0x000fe20008000000 */
[----:B------:R-:W-:Y:S01]  /*2130*/  UMOV UR40, UR49 ;  /* 0x0000003100287c82 */ /* 0x000fe20008000000 */
[----:B------:R-:W-:Y:S05]  /*2140*/  UMOV UR30, UR41 ;  /* 0x00000029001e7c82 */ /* 0x000fea0008000000 */
[----:B-1----:R-:W-:Y:S05]  /*2150*/  BRA.U UP0, `(.L_x_28) ;  /* 0xfffffffd00187547 */ /* 0x002fea000b83ffff */
.L_x_23:
[----:B--2---:R-:W-:Y:S01]  /*2160*/  SHF.L.U32 R3, R13, 0x1f, RZ ;  /* 0x0000001f0d037819 */ /* 0x004fe200000006ff */
[----:B------:R-:W-:-:S03]  /*2170*/  NOP ;  /* 0x0000000000007918 */ /* 0x000fc60000000000 */
[----:B------:R-:W2:Y:S02]  /*2180*/  SYNCS.PHASECHK.TRANS64.TRYWAIT P1, [UR22+0xc0], R3 ;  /* 0x0000c003ff0075a7 */ /* 0x000ea40008021116 */
[----:B--2---:R-:W-:Y:S05]  /*2190*/  @!P1 BRA `(.L_x_29) ;  /* 0x0000005800389947 */ /* 0x004fea0003800000 */
.L_x_114:
[----:B------:R-:W2:Y:S01]  /*21a0*/  LDS.128 R4, [UR22+0x100] ;  /* 0x00010016ff047984 */ /* 0x000ea20008000c00 */
[----:B------:R-:W-:Y:S01]  /*21b0*/  UIADD3 UR4, UPT, UPT, UR22, 0xc8, URZ ;  /* 0x000000c816047890 */ /* 0x000fe2000fffe0ff */
[----:B------:R-:W-:Y:S01]  /*21c0*/  ISETP.GE.AND P1, PT, R40, 0x1, PT ;  /* 0x000000012800780c */ /* 0x000fe20003f26270 */
[----:B------:R-:W-:Y:S01]  /*21d0*/  @!PT LDS RZ, [RZ] ;  /* 0x00000000fffff984 */ /* 0x000fe20000000800 */
[----:B------:R-:W-:Y:S01]  /*21e0*/  @!PT LDS RZ, [RZ] ;  /* 0x00000000fffff984 */ /* 0x000fe20000000800 */
[----:B------:R-:W-:Y:S01]  /*21f0*/  @!PT LDS RZ, [RZ] ;  /* 0x00000000fffff984 */ /* 0x000fe20000000800 */
[----:B------:R-:W-:Y:S01]  /*2200*/  @!PT LDS RZ, [RZ] ;  /* 0x00000000fffff984 */ /* 0x000fe20000000800 */
[----:B------:R1:W-:Y:S06]  /*2210*/  MEMBAR.ALL.CTA ;  /* 0x0000000000007992 */ /* 0x0003ec0000008000 */
[----:B-1----:R-:W1:Y:S01]  /*2220*/  FENCE.VIEW.ASYNC.S ;  /* 0x00000000000073c6 */ /* 0x002e620000000000 */
[----:B------:R-:W-:-:S09]  /*2230*/  UPRMT UR4, URZ, 0x654, UR4 ;  /* 0x00000654ff047896 */ /* 0x000fd20008000004 */
[----:B-1----:R-:W-:Y:S01]  /*2240*/  SYNCS.ARRIVE.TRANS64.RED.A1T0 RZ, [UR4], RZ ;  /* 0x000000ffffff79a7 */ /* 0x002fe20008100404 */
[----:B--2---:R-:W-:-:S13]  /*2250*/  LOP3.LUT P4, RZ, R6, 0x1, RZ, 0xc0, !PT ;  /* 0x0000000106ff7812 */ /* 0x004fda000788c0ff */
[----:B------:R-:W-:Y:S02]  /*2260*/  @P4 MOV R12, R4 ;  /* 0x00000004000c4202 */ /* 0x000fe40000000f00 */
[----:B------:R-:W-:Y:S01]  /*2270*/  @P4 LOP3.LUT R11, R5, 0xffff, RZ, 0xc0, !PT ;  /* 0x0000ffff050b4812 */ /* 0x000fe200078ec0ff */
[----:B------:R-:W-:Y:S06]  /*2280*/  @!P1 BRA `(.L_x_30) ;  /* 0x0000000000b89947 */ /* 0x000fec0003800000 */
[----:B------:R-:W1:Y:S01]  /*2290*/  LDC.64 R4, c[0x0][0xb18] ;  /* 0x0002c600ff047b82 */ /* 0x000e620000000a00 */
[----:B----4-:R-:W-:-:S07]  /*22a0*/  ISETP.NE.AND P3, PT, R40, 0x1, PT ;  /* 0x000000012800780c */ /* 0x010fce0003f65270 */
[----:B------:R-:W2:Y:S08]  /*22b0*/  LDC.64 R6, c[0x0][0xb10] ;  /* 0x0002c400ff067b82 */ /* 0x000eb00000000a00 */
[----:B------:R-:W4:Y:S08]  /*22c0*/  LDC R8, c[0x0][0xb20] ;  /* 0x0002c800ff087b82 */ /* 0x000f300000000800 */
[----:B------:R-:W3:Y:S01]  /*22d0*/  LDC R9, c[0x0][0xb0c] ;  /* 0x0002c300ff097b82 */ /* 0x000ee20000000800 */
[----:B-1----:R-:W-:Y:S01]  /*22e0*/  IMAD.HI.U32 R15, R0, R5, RZ ;  /* 0x00000005000f7227 */ /* 0x002fe200078e00ff */
[----:B------:R-:W-:-:S03]  /*22f0*/  ISETP.NE.AND P1, PT, R4, 0x1, PT ;  /* 0x000000010400780c */ /* 0x000fc60003f25270 */
[----:B------:R-:W-:-:S03]  /*2300*/  IMAD.HI.U32 R5, R11, R5, RZ ;  /* 0x000000050b057227 */ /* 0x000fc600078e00ff */
[----:B------:R-:W1:Y:S01]  /*2310*/  LDC.64 R2, c[0x0][0xb28] ;  /* 0x0002ca00ff027b82 */ /* 0x000e620000000a00 */
[----:B--2---:R-:W-:-:S04]  /*2320*/  IMAD.HI.U32 R16, R10, R6, RZ ;  /* 0x000000060a107227 */ /* 0x004fc800078e00ff */
[----:B------:R-:W-:Y:S01]  /*2330*/  IMAD.HI.U32 R17, R12, R6, RZ ;  /* 0x000000060c117227 */ /* 0x000fe200078e00ff */
[----:B------:R-:W-:Y:S02]  /*2340*/  SHF.R.U32.HI R16, RZ, R7, R16 ;  /* 0x00000007ff107219 */ /* 0x000fe40000011610 */
[-C--:B----4-:R-:W-:Y:S02]  /*2350*/  SHF.R.U32.HI R15, RZ, R8.reuse, R15 ;  /* 0x00000008ff0f7219 */ /* 0x090fe4000001160f */
[----:B------:R-:W-:Y:S02]  /*2360*/  SHF.R.U32.HI R5, RZ, R8, R5 ;  /* 0x00000008ff057219 */ /* 0x000fe40000011605 */
[----:B------:R-:W-:Y:S02]  /*2370*/  SEL R15, R0, R15, !P1 ;  /* 0x0000000f000f7207 */ /* 0x000fe40004800000 */
[----:B------:R-:W-:Y:S02]  /*2380*/  SHF.R.U32.HI R17, RZ, R7, R17 ;  /* 0x00000007ff117219 */ /* 0x000fe40000011611 */
[----:B---3--:R-:W-:-:S02]  /*2390*/  ISETP.NE.AND P2, PT, R9, 0x1, PT ;  /* 0x000000010900780c */ /* 0x008fc40003f45270 */
[----:B------:R-:W-:Y:S02]  /*23a0*/  SEL R5, R11, R5, !P1 ;  /* 0x000000050b057207 */ /* 0x000fe40004800000 */
[----:B------:R-:W-:Y:S02]  /*23b0*/  SEL R16, R10, R16, !P2 ;  /* 0x000000100a107207 */ /* 0x000fe40005000000 */
[----:B------:R-:W-:Y:S01]  /*23c0*/  SEL R17, R12, R17, !P2 ;  /* 0x000000110c117207 */ /* 0x000fe20005000000 */
[----:B-1----:R-:W-:-:S04]  /*23d0*/  IMAD.HI.U32 R14, R15, R2, RZ ;  /* 0x000000020f0e7227 */ /* 0x002fc800078e00ff */
        /* <DEDUP_REMOVED lines=10> */
[----:B------:R-:W-:-:S04]  /*2480*/  @!P1 IMAD.HI.U32 R7, R17, R2, RZ ;  /* 0x0000000211079227 */ /* 0x000fc800078e00ff */
[----:B------:R-:W-:Y:S01]  /*2490*/  IMAD.MOV R2, RZ, RZ, -R6 ;  /* 0x000000ffff027224 */ /* 0x000fe200078e0a06 */
[----:B------:R-:W-:Y:S02]  /*24a0*/  @!P1 SHF.R.U32.HI R3, RZ, R3, R7 ;  /* 0x00000003ff039219 */ /* 0x000fe40000011607 */
[----:B------:R-:W-:Y:S01]  /*24b0*/  IADD3 R7, PT, PT, -R5, RZ, RZ ;  /* 0x000000ff05077210 */ /* 0x000fe20007ffe1ff */
[----:B------:R-:W-:Y:S01]  /*24c0*/  IMAD R2, R40, R2, R5 ;  /* 0x0000000228027224 */ /* 0x000fe200078e0205 */
        /* <DEDUP_REMOVED lines=10> */
.L_x_30:
[----:B------:R-:W1:Y:S02]  /*2570*/  LDCU UR4, c[0x0][0xb30] ;  /* 0x00016600ff0477ac */ /* 0x000e640008000800 */
[----:B-1----:R-:W-:-:S09]  /*2580*/  UISETP.NE.AND UP0, UPT, UR4, 0x1, UPT ;  /* 0x000000010400788c */ /* 0x002fd2000bf05270 */
[----:B------:R-:W-:Y:S05]  /*2590*/  BRA.U UP0, `(.L_x_31) ;  /* 0x0000000100407547 */ /* 0x000fea000b800000 */
[----:B------:R-:W1:Y:S08]  /*25a0*/  LDC.64 R4, c[0x0][0xb10] ;  /* 0x0002c400ff047b82 */ /* 0x000e700000000a00 */
[----:B------:R-:W2:Y:S08]  /*25b0*/  LDC.64 R2, c[0x0][0xb18] ;  /* 0x0002c600ff027b82 */ /* 0x000eb00000000a00 */
[----:B------:R-:W3:Y:S08]  /*25c0*/  LDC R6, c[0x0][0xb20] ;  /* 0x0002c800ff067b82 */ /* 0x000ef00000000800 */
[----:B------:R-:W4:Y:S01]  /*25d0*/  LDC R7, c[0x0][0xb0c] ;  /* 0x0002c300ff077b82 */ /* 0x000f220000000800 */
[----:B-1----:R-:W-:-:S05]  /*25e0*/  IMAD.HI.U32 R4, R12, R4, RZ ;  /* 0x000000040c047227 */ /* 0x002fca00078e00ff */
[----:B------:R-:W-:Y:S01]  /*25f0*/  SHF.R.U32.HI R4, RZ, R5, R4 ;  /* 0x00000005ff047219 */ /* 0x000fe20000011604 */
[----:B--2---:R-:W-:Y:S01]  /*2600*/  IMAD.HI.U32 R3, R11, R3, RZ ;  /* 0x000000030b037227 */ /* 0x004fe200078e00ff */
[----:B------:R-:W-:-:S04]  /*2610*/  ISETP.NE.AND P1, PT, R2, 0x1, PT ;  /* 0x000000010200780c */ /* 0x000fc80003f25270 */
[----:B---3--:R-:W-:-:S04]  /*2620*/  SHF.R.U32.HI R3, RZ, R6, R3 ;  /* 0x00000006ff037219 */ /* 0x008fc80000011603 */
[----:B------:R-:W-:Y:S02]  /*2630*/  SEL R3, R11, R3, !P1 ;  /* 0x000000030b037207 */ /* 0x000fe40004800000 */
[----:B----4-:R-:W-:-:S04]  /*2640*/  ISETP.NE.AND P2, PT, R7, 0x1, PT ;  /* 0x000000010700780c */ /* 0x010fc80003f45270 */
[----:B------:R-:W-:-:S05]  /*2650*/  SEL R4, R12, R4, !P2 ;  /* 0x000000040c047207 */ /* 0x000fca0005000000 */
[----:B------:R-:W-:Y:S02]  /*2660*/  IMAD.IADD R5, R3, 0x1, -R4 ;  /* 0x0000000103057824 */ /* 0x000fe400078e0a04 */
[----:B------:R-:W-:Y:S02]  /*2670*/  IMAD.IADD R3, R4, 0x1, -R3 ;  /* 0x0000000104037824 */ /* 0x000fe400078e0a03 */
[----:B------:R-:W-:Y:S02]  /*2680*/  IMAD R12, R5, R7, R12 ;  /* 0x00000007050c7224 */ /* 0x000fe400078e020c */
[----:B------:R-:W-:-:S07]  /*2690*/  IMAD R11, R3, R2, R11 ;  /* 0x00000002030b7224 */ /* 0x000fce00078e020b */
.L_x_31:
[----:B------:R-:W-:Y:S01]  /*26a0*/  UMOV UR20, UR31 ;  /* 0x0000001f00147c82 */ /* 0x000fe20008000000 */
[----:B------:R-:W-:Y:S01]  /*26b0*/  PLOP3.LUT P1, PT, PT, PT, PT, 0x80, 0x8 ;  /* 0x000000000008781c */ /* 0x000fe20003f2f070 */
[----:B------:R-:W-:Y:S01]  /*26c0*/  IMAD.IADD R18, R12, 0x1, R91 ;  /* 0x000000010c127824 */ /* 0x000fe200078e025b */
[----:B------:R-:W-:Y:S01]  /*26d0*/  LOP3.LUT R13, R13, 0x1, RZ, 0x3c, !PT ;  /* 0x000000010d0d7812 */ /* 0x000fe200078e3cff */
[----:B------:R-:W-:Y:S01]  /*26e0*/  IMAD.IADD R14, R11, 0x1, R90 ;  /* 0x000000010b0e7824 */ /* 0x000fe200078e025a */
[----:B------:R-:W-:Y:S09]  /*26f0*/  @P4 BRA `(.L_x_32) ;  /* 0xffffffec00604947 */ /* 0x000ff2000383ffff */
[----:B------:R-:W-:Y:S01]  /*2700*/  UIADD3 UR22, UPT, UPT, UR22, 0x40, URZ ;  /* 0x0000004016167890 */ /* 0x000fe2000fffe0ff */
[----:B------:R-:W-:-:S03]  /*2710*/  MOV R2, UR33 ;  /* 0x0000002100027c02 */ /* 0x000fc60008000f00 */
[----:B------:R-:W-:Y:S01]  /*2720*/  ULEA UR4, UR32, UR22, 0x3 ;  /* 0x0000001620047291 */ /* 0x000fe2000f8e18ff */
[----:B------:R-:W-:-:S08]  /*2730*/  SHF.L.U32 R2, R2, 0x1f, RZ ;  /* 0x0000001f02027819 */ /* 0x000fd000000006ff */
[----:B------:R-:W1:Y:S02]  /*2740*/  SYNCS.PHASECHK.TRANS64.TRYWAIT P0, [UR4], R2 ;  /* 0x00000002ff0075a7 */ /* 0x000e640008001104 */
[----:B-1----:R-:W-:Y:S05]  /*2750*/  @!P0 BRA `(.L_x_33) ;  /* 0x0000005000e08947 */ /* 0x002fea0003800000 */
.L_x_116:
[----:B------:R-:W-:-:S04]  /*2760*/  UIADD3 UR6, UPT, UPT, UR32, 0x1, URZ ;  /* 0x0000000120067890 */ /* 0x000fc8000fffe0ff */
[----:B------:R-:W-:-:S04]  /*2770*/  UISETP.NE.AND UP0, UPT, UR6, 0x8, UPT ;  /* 0x000000080600788c */ /* 0x000fc8000bf05270 */
[----:B------:R-:W-:Y:S02]  /*2780*/  USEL UR5, URZ, 0x1, UP0 ;  /* 0x00000001ff057887 */ /* 0x000fe40008000000 */
[----:B------:R-:W-:Y:S02]  /*2790*/  USEL UR6, UR6, URZ, UP0 ;  /* 0x000000ff06067287 */ /* 0x000fe40008000000 */
[----:B------:R-:W-:Y:S02]  /*27a0*/  ULOP3.LUT UR5, UR33, UR5, URZ, 0x3c, !UPT ;  /* 0x0000000521057292 */ /* 0x000fe4000f8e3cff */
[----:B------:R-:W-:-:S04]  /*27b0*/  ULEA UR4, UR6, UR22, 0x3 ;  /* 0x0000001606047291 */ /* 0x000fc8000f8e18ff */
[----:B-1----:R-:W-:-:S04]  /*27c0*/  MOV R2, UR5 ;  /* 0x0000000500027c02 */ /* 0x002fc80008000f00 */
[----:B------:R-:W-:-:S04]  /*27d0*/  SHF.L.U32 R2, R2, 0x1f, RZ ;  /* 0x0000001f02027819 */ /* 0x000fc800000006ff */
[----:B------:R-:W1:Y:S02]  /*27e0*/  SYNCS.PHASECHK.TRANS64.TRYWAIT P0, [UR4], R2 ;  /* 0x00000002ff0075a7 */ /* 0x000e640008001104 */
[----:B-1----:R-:W-:Y:S05]  /*27f0*/  @!P0 BRA `(.L_x_34) ;  /* 0x0000005000d08947 */ /* 0x002fea0003800000 */
.L_x_118:
        /* <DEDUP_REMOVED lines=10> */
.L_x_120:
        /* <DEDUP_REMOVED lines=10> */
.L_x_122:
        /* <DEDUP_REMOVED lines=10> */
.L_x_124:
        /* <DEDUP_REMOVED lines=10> */
.L_x_126:
        /* <DEDUP_REMOVED lines=10> */
.L_x_128:
[----:B------:R-:W-:-:S04]  /*2b20*/  UIADD3 UR6, UPT, UPT, UR6, 0x1, URZ ;  /* 0x0000000106067890 */ /* 0x000fc8000fffe0ff */
[----:B------:R-:W-:-:S04]  /*2b30*/  UISETP.NE.AND UP0, UPT, UR6, 0x8, UPT ;  /* 0x000000080600788c */ /* 0x000fc8000bf05270 */
[----:B------:R-:W-:Y:S02]  /*2b40*/  USEL UR4, URZ, 0x1, UP0 ;  /* 0x00000001ff047887 */ /* 0x000fe40008000000 */
[----:B------:R-:W-:Y:S02]  /*2b50*/  USEL UR6, UR6, URZ, UP0 ;  /* 0x000000ff06067287 */ /* 0x000fe40008000000 */
[----:B------:R-:W-:Y:S02]  /*2b60*/  ULOP3.LUT UR4, UR5, UR4, URZ, 0x3c, !UPT ;  /* 0x0000000405047292 */ /* 0x000fe4000f8e3cff */
[----:B------:R-:W-:-:S04]  /*2b70*/  ULEA UR6, UR6, UR22, 0x3 ;  /* 0x0000001606067291 */ /* 0x000fc8000f8e18ff */
[----:B-1----:R-:W-:Y:S02]  /*2b80*/  IMAD.U32 R2, RZ, RZ, UR4 ;  /* 0x00000004ff027e24 */ /* 0x002fe4000f8e00ff */
[----:B------:R-:W-:-:S03]  /*2b90*/  MOV R0, UR6 ;  /* 0x0000000600007c02 */ /* 0x000fc60008000f00 */
[----:B------:R-:W-:-:S07]  /*2ba0*/  SHF.L.U32 R2, R2, 0x1f, RZ ;  /* 0x0000001f02027819 */ /* 0x000fce00000006ff */
.L_x_40:
[----:B-1----:R1:W2:Y:S02]  /*2bb0*/  SYNCS.PHASECHK.TRANS64.TRYWAIT P0, [R0+URZ], R2 ;  /* 0x00000002000075a7 */ /* 0x0022a400080011ff */
[----:B--2---:R-:W-:Y:S05]  /*2bc0*/  @!P0 NANOSLEEP.SYNCS 0x989680 ;  /* 0x009896800000895d */ /* 0x004fea0003900000 */
[----:B------:R-:W2:Y:S02]  /*2bd0*/  @!P0 SYNCS.PHASECHK.TRANS64 P0, [R0+URZ], R2 ;  /* 0x00000002000085a7 */ /* 0x000ea400080010ff */
[----:B--2---:R-:W-:Y:S05]  /*2be0*/  @P0 EXIT ;  /* 0x000000000000094d */ /* 0x004fea0003800000 */
[----:B------:R-:W-:Y:S05]  /*2bf0*/  BRA `(.L_x_40) ;  /* 0xfffffffc00ec7947 */ /* 0x000fea000383ffff */
.L_x_16:
[----:B------:R-:W-:-:S04]  /*2c00*/  UISETP.NE.AND UP0, UPT, UR45, URZ, UPT ;  /* 0x000000ff2d00728c */ /* 0x000fc8000bf05270 */
[----:B------:R-:W-:-:S09]  /*2c10*/  UISETP.NE.OR UP0, UPT, UR6, 0x1, UP0 ;  /* 0x000000010600788c */ /* 0x000fd20008705670 */
[----:B------:R-:W-:Y:S05]  /*2c20*/  BRA.U UP0, `(.L_x_41) ;  /* 0x0000000100b07547 */ /* 0x000fea000b800000 */
[----:B------:R-:W-:Y:S01]  /*2c30*/  UMOV UR4, 0x400 ;  /* 0x0000040000047882 */ /* 0x000fe20000000000 */
[----:B------:R-:W-:Y:S01]  /*2c40*/  HFMA2 R3, -RZ, RZ, 0, 5.9604644775390625e-08 ;  /* 0x00000001ff037431 */ /* 0x000fe200000001ff */
[----:B------:R-:W-:Y:S01]  /*2c50*/  ULEA UR45, UR45, UR4, 0x18 ;  /* 0x000000042d2d7291 */ /* 0x000fe2000f8ec0ff */
[----:B------:R-:W-:Y:S01]  /*2c60*/  ISETP.NE.AND P0, PT, R2, RZ, PT ;  /* 0x000000ff0200720c */ /* 0x000fe20003f05270 */
[----:B------:R-:W-:Y:S02]  /*2c70*/  IMAD.MOV.U32 R8, RZ, RZ, RZ ;  /* 0x000000ffff087224 */ /* 0x000fe400078e00ff */
[----:B------:R-:W-:Y:S02]  /*2c80*/  UIADD3 UR6, UPT, UPT, UR45, 0xc8, URZ ;  /* 0x000000c82d067890 */ /* 0x000fe4000fffe0ff */
[----:B------:R-:W-:Y:S02]  /*2c90*/  UIADD3 UR7, UPT, UPT, UR45, 0xc0, URZ ;  /* 0x000000c02d077890 */ /* 0x000fe4000fffe0ff */
[----:B------:R-:W-:-:S12]  /*2ca0*/  UPRMT UR6, URZ, 0x654, UR6 ;  /* 0x00000654ff067896 */ /* 0x000fd80008000006 */
.L_x_44:
[----:B------:R-:W-:Y:S01]  /*2cb0*/  SHF.L.U32 R6, R3, 0x1f, RZ ;  /* 0x0000001f03067819 */ /* 0x000fe200000006ff */
[----:B------:R-:W-:Y:S02]  /*2cc0*/  IMAD.U32 R4, RZ, RZ, UR7 ;  /* 0x00000007ff047e24 */ /* 0x000fe4000f8e00ff */
[----:B------:R-:W-:Y:S01]  /*2cd0*/  @!P0 IMAD.MOV.U32 R5, RZ, RZ, 0x10 ;  /* 0x00000010ff058424 */ /* 0x000fe200078e00ff */
[----:B------:R-:W1:Y:S02]  /*2ce0*/  SYNCS.PHASECHK.TRANS64.TRYWAIT P1, [UR45+0xc8], R6 ;  /* 0x0000c806ff0075a7 */ /* 0x000e64000802112d */
[----:B------:R-:W-:-:S04]  /*2cf0*/  PRMT R4, R2, 0x654, R4 ;  /* 0x0000065402047816 */ /* 0x000fc80000000004 */
[----:B------:R-:W-:Y:S01]  /*2d00*/  SEL R0, R4, R0, !P0 ;  /* 0x0000000004007207 */ /* 0x000fe20004000000 */
[----:B-1----:R-:W-:Y:S06]  /*2d10*/  @!P1 BRA `(.L_x_42) ;  /* 0x0000005000189947 */ /* 0x002fec0003800000 */
.L_x_130:
[----:B------:R-:W-:Y:S01]  /*2d20*/  UIADD3 UR4, UPT, UPT, UR45, 0x100, URZ ;  /* 0x000001002d047890 */ /* 0x000fe2000fffe0ff */
[----:B------:R2:W-:Y:S01]  /*2d30*/  @!P0 SYNCS.ARRIVE.TRANS64.RED RZ, [R0+URZ], R5 ;  /* 0x0000000500ff89a7 */ /* 0x0005e200080004ff */
[----:B------:R-:W-:Y:S01]  /*2d40*/  UIADD3 UR5, UPT, UPT, UR45, 0xc0, URZ ;  /* 0x000000c02d057890 */ /* 0x000fe2000fffe0ff */
[----:B------:R-:W-:-:S08]  /*2d50*/  LOP3.LUT R3, R3, 0x1, RZ, 0x3c, !PT ;  /* 0x0000000103037812 */ /* 0x000fd000078e3cff */
[----:B------:R-:W-:Y:S06]  /*2d60*/  UGETNEXTWORKID.BROADCAST [UR4], [UR5] ;  /* 0x00000000040073ca */ /* 0x000fec0008000100 */
[----:B--2---:R-:W-:-:S04]  /*2d70*/  SHF.L.U32 R5, R8, 0x1f, RZ ;  /* 0x0000001f08057819 */ /* 0x004fc800000006ff */
[----:B------:R-:W2:Y:S02]  /*2d80*/  SYNCS.PHASECHK.TRANS64.TRYWAIT P1, [UR45+0xc0], R5 ;  /* 0x0000c005ff0075a7 */ /* 0x000ea4000802112d */
[----:B--2---:R-:W-:Y:S05]  /*2d90*/  @!P1 BRA `(.L_x_43) ;  /* 0x0000005000109947 */ /* 0x004fea0003800000 */
.L_x_132:
[----:B-1----:R-:W1:Y:S01]  /*2da0*/  LDS.128 R4, [UR45+0x100] ;  /* 0x0001002dff047984 */ /* 0x002e620008000c00 */
[----:B------:R-:W-:Y:S01]  /*2db0*/  LOP3.LUT R8, R8, 0x1, RZ, 0x3c, !PT ;  /* 0x0000000108087812 */ /* 0x000fe200078e3cff */
[----:B------:R-:W-:Y:S01]  /*2dc0*/  @!PT LDS RZ, [RZ] ;  /* 0x00000000fffff984 */ /* 0x000fe20000000800 */
[----:B------:R-:W-:Y:S01]  /*2dd0*/  @!PT LDS RZ, [RZ] ;  /* 0x00000000fffff984 */ /* 0x000fe20000000800 */
[----:B------:R-:W-:Y:S01]  /*2de0*/  @!PT LDS RZ, [RZ] ;  /* 0x00000000fffff984 */ /* 0x000fe20000000800 */
[----:B------:R-:W-:Y:S01]  /*2df0*/  @!PT LDS RZ, [RZ] ;  /* 0x00000000fffff984 */ /* 0x000fe20000000800 */
[----:B------:R2:W-:Y:S06]  /*2e00*/  MEMBAR.ALL.CTA ;  /* 0x0000000000007992 */ /* 0x0005ec0000008000 */
[----:B--2---:R-:W2:Y:S02]  /*2e10*/  FENCE.VIEW.ASYNC.S ;  /* 0x00000000000073c6 */ /* 0x004ea40000000000 */
[----:B--2---:R-:W-:Y:S01]  /*2e20*/  SYNCS.ARRIVE.TRANS64.RED.A1T0 RZ, [UR6], RZ ;  /* 0x000000ffffff79a7 */ /* 0x004fe20008100406 */
[----:B-1----:R-:W-:-:S13]  /*2e30*/  LOP3.LUT P1, RZ, R6, 0x1, RZ, 0xc0, !PT ;  /* 0x0000000106ff7812 */ /* 0x002fda000782c0ff */
[----:B------:R-:W-:Y:S05]  /*2e40*/  @P1 BRA `(.L_x_44) ;  /* 0xfffffffc00981947 */ /* 0x000fea000383ffff */
[----:B------:R-:W-:-:S04]  /*2e50*/  SHF.L.U32 R0, R3, 0x1f, RZ ;  /* 0x0000001f03007819 */ /* 0x000fc800000006ff */
[----:B------:R-:W1:Y:S02]  /*2e60*/  SYNCS.PHASECHK.TRANS64 P0, [UR45+0xc8], R0 ;  /* 0x0000c800ff0075a7 */ /* 0x000e64000800102d */
[----:B-1----:R-:W-:Y:S05]  /*2e70*/  @P0 EXIT ;  /* 0x000000000000094d */ /* 0x002fea0003800000 */
[----:B------:R-:W-:-:S07]  /*2e80*/  MOV R0, UR45 ;  /* 0x0000002d00007c02 */ /* 0x000fce0008000f00 */
.L_x_45:
[----:B-1----:R-:W-:-:S04]  /*2e90*/  SHF.L.U32 R2, R3, 0x1f, RZ ;  /* 0x0000001f03027819 */ /* 0x002fc800000006ff */
[----:B------:R1:W2:Y:S03]  /*2ea0*/  SYNCS.PHASECHK.TRANS64.TRYWAIT P0, [R0+URZ+0xc8], R2 ;  /* 0x0000c802000075a7 */ /* 0x0002a600080011ff */
[----:B--2---:R-:W-:Y:S05]  /*2eb0*/  @!P0 NANOSLEEP.SYNCS 0x989680 ;  /* 0x009896800000895d */ /* 0x004fea0003900000 */
[----:B------:R-:W2:Y:S02]  /*2ec0*/  @!P0 SYNCS.PHASECHK.TRANS64 P0, [R0+URZ+0xc8], R2 ;  /* 0x0000c802000085a7 */ /* 0x000ea400080010ff */
[----:B--2---:R-:W-:Y:S05]  /*2ed0*/  @P0 EXIT ;  /* 0x000000000000094d */ /* 0x004fea0003800000 */
[----:B------:R-:W-:Y:S05]  /*2ee0*/  BRA `(.L_x_45) ;  /* 0xfffffffc00e87947 */ /* 0x000fea000383ffff */
.L_x_41:
[----:B------:R-:W-:-:S09]  /*2ef0*/  UISETP.NE.AND UP0, UPT, UR6, URZ, UPT ;  /* 0x000000ff0600728c */ /* 0x000fd2000bf05270 */
[----:B------:R-:W-:Y:S05]  /*2f00*/  BRA.U UP0, `(.L_x_46) ;  /* 0x0000000d00747547 */ /* 0x000fea000b800000 */
[----:B------:R-:W-:Y:S01]  /*2f10*/  UMOV UR4, 0x40 ;  /* 0x0000004000047882 */ /* 0x000fe20000000000 */
[----:B------:R-:W-:Y:S01]  /*2f20*/  NOP ;  /* 0x0000000000007918 */ /* 0x000fe20000000000 */
[----:B------:R-:W-:Y:S01]  /*2f30*/  ULEA UR4, UR45, UR4, 0x18 ;  /* 0x000000042d047291 */ /* 0x000fe2000f8ec0ff */
[----:B------:R-:W-:Y:S02]  /*2f40*/  UMOV UR5, 0x400 ;  /* 0x0000040000057882 */ /* 0x000fe40000000000 */
[----:B------:R-:W-:-:S06]  /*2f50*/  ULEA UR45, UR45, UR5, 0x18 ;  /* 0x000000052d2d7291 */ /* 0x000fcc000f8ec0ff */
[----:B------:R-:W1:Y:S02]  /*2f60*/  LDS.U8 R0, [UR4+0x1c] ;  /* 0x00001c04ff007984 */ /* 0x000e640008000000 */
[----:B-1----:R-:W-:-:S13]  /*2f70*/  ISETP.NE.AND P0, PT, R0, RZ, PT ;  /* 0x000000ff0000720c */ /* 0x002fda0003f05270 */
[----:B------:R-:W-:Y:S05]  /*2f80*/  @P0 BRA `(.L_x_47) ;  /* 0x0000000000580947 */ /* 0x000fea0003800000 */
[----:B------:R-:W-:-:S13]  /*2f90*/  ELECT P0, URZ, PT ;  /* 0x0000000000ff782f */ /* 0x000fda0003800000 */
[----:B------:R-:W-:Y:S05]  /*2fa0*/  @!P0 BRA `(.L_x_48) ;  /* 0x0000000000608947 */ /* 0x000fea0003800000 */
[----:B------:R-:W-:Y:S01]  /*2fb0*/  UMOV UR5, 0x10 ;  /* 0x0000001000057882 */ /* 0x000fe20000000000 */
[----:B------:R-:W-:Y:S01]  /*2fc0*/  HFMA2 R0, -RZ, RZ, 0, 5.9604644775390625e-08 ;  /* 0x00000001ff007431 */ /* 0x000fe200000001ff */
[----:B------:R-:W-:-:S03]  /*2fd0*/  MOV R2, 0xffff ;  /* 0x0000ffff00027802 */ /* 0x000fc60000000f00 */
[----:B------:R-:W-:Y:S04]  /*2fe0*/  DEPBAR.LE SB1, 0x36 ;  /* 0x00009d800000791a */ /* 0x000fe80000000000 */
[----:B------:R-:W1:Y:S02]  /*2ff0*/  UTCATOMSWS.FIND_AND_SET.ALIGN UP0, UR5, UR5 ;  /* 0x00000005000575e3 */ /* 0x000e640008000800 */
[----:B-1----:R-:W-:Y:S01]  /*3000*/  MOV R3, UR5 ;  /* 0x0000000500037c02 */ /* 0x002fe20008000f00 */
[----:B------:R-:W-:Y:S06]  /*3010*/  BRA.U UP0, `(.L_x_49) ;  /* 0x0000000100187547 */ /* 0x000fec000b800000 */
.L_x_50:
[----:B------:R-:W-:Y:S05]  /*3020*/  NANOSLEEP 0x64 ;  /* 0x000000640000795d */ /* 0x000fea0003800000 */
[----:B------:R-:W-:-:S05]  /*3030*/  UMOV UR5, 0x10 ;  /* 0x0000001000057882 */ /* 0x000fca0000000000 */
[----:B------:R-:W-:Y:S04]  /*3040*/  DEPBAR.LE SB1, 0x36 ;  /* 0x00009d800000791a */ /* 0x000fe80000000000 */
[----:B------:R-:W1:Y:S02]  /*3050*/  UTCATOMSWS.FIND_AND_SET.ALIGN UP0, UR5, UR5 ;  /* 0x00000005000575e3 */ /* 0x000e640008000800 */
[----:B-1----:R-:W-:Y:S01]  /*3060*/  MOV R3, UR5 ;  /* 0x0000000500037c02 */ /* 0x002fe20008000f00 */
[----:B------:R-:W-:Y:S05]  /*3070*/  BRA.U !UP0, `(.L_x_50) ;  /* 0xfffffffd08e87547 */ /* 0x000fea000b83ffff */
.L_x_49:
[-C--:B------:R-:W-:Y:S02]  /*3080*/  SHF.L.U32 R2, R2, R3.reuse, RZ ;  /* 0x0000000302027219 */ /* 0x080fe400000006ff */
[----:B------:R-:W-:Y:S01]  /*3090*/  SHF.L.U32 R0, R0, R3, RZ ;  /* 0x0000000300007219 */ /* 0x000fe200000006ff */
[----:B------:R-:W-:Y:S02]  /*30a0*/  IMAD.SHL.U32 R3, R3, 0x20, RZ ;  /* 0x0000002003037824 */ /* 0x000fe400078e00ff */
[----:B------:R1:W-:Y:S04]  /*30b0*/  ATOMS.OR RZ, [UR4+0x14], R2 ;  /* 0x00001402ffff798c */ /* 0x0003e8000b000004 */
[----:B------:R1:W-:Y:S04]  /*30c0*/  ATOMS.OR RZ, [UR4+0x18], R0 ;  /* 0x00001800ffff798c */ /* 0x0003e8000b000004 */
[----:B------:R1:W-:Y:S01]  /*30d0*/  STS [UR45+0x110], R3 ;  /* 0x00011003ff007988 */ /* 0x0003e2000800082d */
[----:B------:R-:W-:Y:S05]  /*30e0*/  BRA `(.L_x_48) ;  /* 0x0000000000107947 */ /* 0x000fea0003800000 */
.L_x_47:
[----:B------:R-:W-:Y:S02]  /*30f0*/  MOV R0, 0xffffffff ;  /* 0xffffffff00007802 */ /* 0x000fe40000000f00 */
[----:B------:R-:W-:-:S03]  /*3100*/  MOV R2, 0x3130 ;  /* 0x0000313000027802 */ /* 0x000fc60000000f00 */
[----:B------:R1:W-:Y:S04]  /*3110*/  STS [UR45+0x110], R0 ;  /* 0x00011000ff007988 */ /* 0x0003e8000800082d */
[----:B-1-3-5:R-:W-:Y:S05]  /*3120*/  CALL.REL.NOINC `($__internal_1_$__cuda_sm10x_tcgen05_guardrail_trap_phase_invalid_during_alloc) ;  /* 0x0000005000a87944 */ /* 0x02afea0003c00000 */
.L_x_48:
[----:B------:R-:W-:Y:S05]  /*3130*/  WARPSYNC.ALL ;  /* 0x0000000000007948 */ /* 0x000fea0003800000 */
[----:B------:R-:W2:Y:S01]  /*3140*/  S2UR UR6, SR_CgaCtaId ;  /* 0x00000000000679c3 */ /* 0x000ea20000008800 */
[----:B------:R-:W-:Y:S01]  /*3150*/  UMOV UR4, 0x400 ;  /* 0x0000040000047882 */ /* 0x000fe20000000000 */
[----:B------:R-:W-:-:S06]  /*3160*/  NOP ;  /* 0x0000000000007918 */ /* 0x000fcc0000000000 */
[----:B------:R-:W-:Y:S06]  /*3170*/  BAR.ARV 0x6, 0xa0 ;  /* 0x0182800000007b1d */ /* 0x000fec0000002000 */
[----:B------:R-:W-:Y:S01]  /*3180*/  IMAD.MOV.U32 R8, RZ, RZ, 0x1 ;  /* 0x00000001ff087424 */ /* 0x000fe200078e00ff */
[----:B------:R-:W-:Y:S01]  /*3190*/  UMOV UR14, URZ ;  /* 0x000000ff000e7c82 */ /* 0x000fe20008000000 */
[----:B------:R-:W-:Y:S01]  /*31a0*/  UMOV UR13, URZ ;  /* 0x000000ff000d7c82 */ /* 0x000fe20008000000 */
[----:B------:R-:W-:Y:S01]  /*31b0*/  UMOV UR24, 0x0 ;  /* 0x0000000000187882 */ /* 0x000fe20000000000 */
[----:B------:R-:W-:Y:S01]  /*31c0*/  UMOV UR25, 0x8110010 ;  /* 0x0811001000197882 */ /* 0x000fe20000000000 */
[----:B------:R-:W-:Y:S01]  /*31d0*/  UMOV UR22, 0x0 ;  /* 0x0000000000167882 */ /* 0x000fe20000000000 */
[----:B------:R-:W-:Y:S01]  /*31e0*/  UMOV UR23, 0x8110010 ;  /* 0x0811001000177882 */ /* 0x000fe20000000000 */
[----:B------:R-:W-:Y:S01]  /*31f0*/  UMOV UR20, 0x0 ;  /* 0x0000000000147882 */ /* 0x000fe20000000000 */
[----:B------:R-:W-:Y:S01]  /*3200*/  UMOV UR21, 0x8110010 ;  /* 0x0811001000157882 */ /* 0x000fe20000000000 */
[----:B------:R-:W-:Y:S01]  /*3210*/  UMOV UR18, 0x0 ;  /* 0x0000000000127882 */ /* 0x000fe20000000000 */
[----:B--2---:R-:W-:Y:S01]  /*3220*/  ULEA UR6, UR6, UR4, 0x18 ;  /* 0x0000000406067291 */ /* 0x004fe2000f8ec0ff */
[----:B------:R-:W2:Y:S03]  /*3230*/  LDCU.64 UR4, c[0x0][0x388] ;  /* 0x00007100ff0477ac */ /* 0x000ea60008000a00 */
[----:B------:R-:W-:-:S02]  /*3240*/  UIADD3 UR9, UPT, UPT, UR6, 0x6400, URZ ;  /* 0x0000640006097890 */ /* 0x000fc4000fffe0ff */
[----:B------:R-:W-:-:S03]  /*3250*/  UIADD3 UR16, UPT, UPT, UR6, 0x26400, URZ ;  /* 0x0002640006107890 */ /* 0x000fc6000fffe0ff */
[----:B------:R-:W1:Y:S01]  /*3260*/  LDS R9, [UR6+0x110] ;  /* 0x00011006ff097984 */ /* 0x000e620008000800 */
[----:B------:R-:W-:Y:S02]  /*3270*/  USHF.R.U32.HI UR9, URZ, 0x4, UR9 ;  /* 0x00000004ff097899 */ /* 0x000fe40008011609 */
[----:B------:R-:W-:Y:S02]  /*3280*/  USHF.R.U32.HI UR16, URZ, 0x4, UR16 ;  /* 0x00000004ff107899 */ /* 0x000fe40008011610 */
[----:B------:R-:W-:Y:S02]  /*3290*/  ULOP3.LUT UR9, UR9, 0x3fff, URZ, 0xc0, !UPT ;  /* 0x00003fff09097892 */ /* 0x000fe4000f8ec0ff */
[----:B------:R-:W-:Y:S02]  /*32a0*/  ULOP3.LUT UR16, UR16, 0x3fff, URZ, 0xc0, !UPT ;  /* 0x00003fff10107892 */ /* 0x000fe4000f8ec0ff */
[----:B------:R-:W-:Y:S02]  /*32b0*/  ULOP3.LUT UR9, UR9, 0x10000, URZ, 0xfc, !UPT ;  /* 0x0001000009097892 */ /* 0x000fe4000f8efcff */
[----:B--2---:R-:W-:Y:S01]  /*32c0*/  UIADD3 UR7, UPT, UPT, UR4, 0x3f, URZ ;  /* 0x0000003f04077890 */ /* 0x004fe2000fffe0ff */
[----:B------:R-:W-:-:S03]  /*32d0*/  UMOV UR19, 0x8110010 ;  /* 0x0811001000137882 */ /* 0x000fc60000000000 */
[----:B------:R-:W-:-:S04]  /*32e0*/  USHF.R.S32.HI UR4, URZ, 0x1f, UR7 ;  /* 0x0000001fff047899 */ /* 0x000fc80008011407 */
[----:B------:R-:W-:-:S04]  /*32f0*/  ULEA.HI UR7, UR4, UR7, URZ, 0x6 ;  /* 0x0000000704077291 */ /* 0x000fc8000f8f30ff */
[----:B------:R-:W-:-:S03]  /*3300*/  USHF.R.S32.HI UR7, URZ, 0x6, UR7 ;  /* 0x00000006ff077899 */ /* 0x000fc60008011407 */
[----:B------:R-:W2:Y:S01]  /*3310*/  LDCU UR4, c[0x0][0x390] ;  /* 0x00007200ff0477ac */ /* 0x000ea20008000800 */
[----:B------:R-:W-:Y:S02]  /*3320*/  UIMAD UR7, UR7, UR5, URZ ;  /* 0x00000005070772a4 */ /* 0x000fe4000f8e02ff */
[----:B------:R-:W-:-:S04]  /*3330*/  UIADD3 UR5, UPT, UPT, UR6, 0xc8, URZ ;  /* 0x000000c806057890 */ /* 0x000fc8000fffe0ff */
[----:B------:R-:W-:Y:S01]  /*3340*/  UPRMT UR5, URZ, 0x654, UR5 ;  /* 0x00000654ff057896 */ /* 0x000fe20008000005 */
[C---:B-1----:R-:W-:Y:S01]  /*3350*/  VIADD R3, R9.reuse, 0x40 ;  /* 0x0000004009037836 */ /* 0x042fe20000000000 */
[----:B------:R-:W-:Y:S01]  /*3360*/  LOP3.LUT R2, R9, 0xffff, RZ, 0xc0, !PT ;  /* 0x0000ffff09027812 */ /* 0x000fe200078ec0ff */
[----:B--2---:R-:W-:-:S03]  /*3370*/  UIMAD UR4, UR7, UR4, URZ ;  /* 0x00000004070472a4 */ /* 0x004fc6000f8e02ff */
[----:B------:R-:W-:Y:S01]  /*3380*/  LOP3.LUT R3, R3, 0xffff, RZ, 0xc0, !PT ;  /* 0x0000ffff03037812 */ /* 0x000fe200078ec0ff */
[----:B------:R-:W-:-:S04]  /*3390*/  UIADD3 UR15, UPT, UPT, UR4, -0x1, URZ ;  /* 0xffffffff040f7890 */ /* 0x000fc8000fffe0ff */
[----:B------:R1:W-:Y:S01]  /*33a0*/  STL.64 [R1], R2 ;  /* 0x0000000201007387 */ /* 0x0003e20000100a00 */
[----:B------:R-:W-:Y:S01]  /*33b0*/  UISETP.GE.AND UP2, UPT, UR4, 0x1, UPT ;  /* 0x000000010400788c */ /* 0x000fe2000bf46270 */
[----:B-1----:R-:W-:-:S10]  /*33c0*/  CS2R R2, SRZ ;  /* 0x0000000000027805 */ /* 0x002fd4000001ff00 */
.L_x_57:
[----:B-1----:R-:W-:-:S04]  /*33d0*/  SHF.L.U32 R4, R3, 0x1f, RZ ;  /* 0x0000001f03047819 */ /* 0x002fc800000006ff */
[----:B------:R-:W1:Y:S02]  /*33e0*/  SYNCS.PHASECHK.TRANS64.TRYWAIT P0, [UR6+0xc0], R4 ;  /* 0x0000c004ff0075a7 */ /* 0x000e640008001106 */
[----:B-12-4-:R-:W-:Y:S05]  /*33f0*/  @!P0 BRA `(.L_x_51) ;  /* 0x0000004800908947 */ /* 0x016fea0003800000 */
.L_x_134:
[----:B-1----:R-:W1:Y:S01]  /*3400*/  LDS.128 R4, [UR6+0x100] ;  /* 0x00010006ff047984 */ /* 0x002e620008000c00 */
[----:B------:R-:W-:Y:S01]  /*3410*/  ULEA UR8, UR14, UR6, 0x3 ;  /* 0x000000060e087291 */ /* 0x000fe2000f8e18ff */
[----:B------:R-:W-:Y:S01]  /*3420*/  SHF.L.U32 R0, R8, 0x1f, RZ ;  /* 0x0000001f08007819 */ /* 0x000fe200000006ff */
[----:B------:R-:W-:Y:S01]  /*3430*/  @!PT LDS RZ, [RZ] ;  /* 0x00000000fffff984 */ /* 0x000fe20000000800 */
[----:B------:R-:W-:Y:S01]  /*3440*/  @!PT LDS RZ, [RZ] ;  /* 0x00000000fffff984 */ /* 0x000fe20000000800 */
[----:B------:R-:W-:Y:S01]  /*3450*/  @!PT LDS RZ, [RZ] ;  /* 0x00000000fffff984 */ /* 0x000fe20000000800 */
[----:B------:R-:W-:Y:S01]  /*3460*/  @!PT LDS RZ, [RZ] ;  /* 0x00000000fffff984 */ /* 0x000fe20000000800 */
[----:B------:R2:W-:Y:S06]  /*3470*/  MEMBAR.ALL.CTA ;  /* 0x0000000000007992 */ /* 0x0005ec0000008000 */
[----:B--2---:R-:W2:Y:S02]  /*3480*/  FENCE.VIEW.ASYNC.S ;  /* 0x00000000000073c6 */ /* 0x004ea40000000000 */
[----:B--2---:R-:W-:Y:S01]  /*3490*/  SYNCS.ARRIVE.TRANS64.RED.A1T0 RZ, [UR5], RZ ;  /* 0x000000ffffff79a7 */ /* 0x004fe20008100405 */
[----:B------:R-:W2:Y:S01]  /*34a0*/  SYNCS.PHASECHK.TRANS64.TRYWAIT P0, [UR8+0xe0], R0 ;  /* 0x0000e000ff0075a7 */ /* 0x000ea20008001108 */
[----:B-1----:R-:W-:Y:S01]  /*34b0*/  LOP3.LUT P3, RZ, R6, 0x1, RZ, 0xc0, !PT ;  /* 0x0000000106ff7812 */ /* 0x002fe2000786c0ff */
[----:B--2---:R-:W-:-:S12]  /*34c0*/  @!P0 BRA `(.L_x_52) ;  /* 0x0000004800748947 */ /* 0x004fd80003800000 */
.L_x_136:
[----:B------:R-:W-:Y:S05]  /*34d0*/  BRA.U !UP2, `(.L_x_53) ;  /* 0x000000010af07547 */ /* 0x000fea000b800000 */
[----:B-1----:R-:W-:Y:S01]  /*34e0*/  IMAD.U32 R0, RZ, RZ, UR14 ;  /* 0x0000000eff007e24 */ /* 0x002fe2000f8e00ff */
[----:B------:R-:W-:-:S04]  /*34f0*/  ULEA UR4, UR13, UR6, 0x3 ;  /* 0x000000060d047291 */ /* 0x000fc8000f8e18ff */
[----:B------:R-:W-:-:S05]  /*3500*/  LEA R0, R0, R1, 0x2 ;  /* 0x0000000100007211 */ /* 0x000fca00078e10ff */
[----:B------:R1:W5:Y:S01]  /*3510*/  LDL R4, [R0] ;  /* 0x0000000000047983 */ /* 0x0003620000100800 */
[----:B------:R-:W-:Y:S01]  /*3520*/  UPLOP3.LUT UP3, UPT, UPT, UPT, UPT, 0x40, 0x4 ;  /* 0x000000000004789c */ /* 0x000fe20003f6e870 */
[----:B------:R-:W-:Y:S01]  /*3530*/  UMOV UR12, UR15 ;  /* 0x0000000f000c7c82 */ /* 0x000fe20008000000 */
[----:B------:R-:W-:Y:S01]  /*3540*/  UMOV UR11, UR13 ;  /* 0x0000000d000b7c82 */ /* 0x000fe20008000000 */
[----:B-1----:R-:W-:-:S04]  /*3550*/  SHF.L.U32 R0, R2, 0x1f, RZ ;  /* 0x0000001f02007819 */ /* 0x002fc800000006ff */
[----:B------:R1:W2:Y:S04]  /*3560*/  SYNCS.PHASECHK.TRANS64.TRYWAIT P2, [UR4], R0 ;  /* 0x00000000ff0075a7 */ /* 0x0002a80008041104 */
.L_x_56:
[----:B----4-:R-:W-:Y:S01]  /*3570*/  ULEA UR7, UR11, UR6, 0x3 ;  /* 0x000000060b077291 */ /* 0x010fe2000f8e18ff */
[----:B-12---:R-:W-:Y:S11]  /*3580*/  @P2 BRA `(.L_x_54) ;  /* 0x00000000000c2947 */ /* 0x006ff60003800000 */
[----:B------:R-:W-:Y:S04]  /*3590*/  SHF.L.U32 R5, R2, 0x1f, RZ ;  /* 0x0000001f02057819 */ /* 0x000fe800000006ff */
[----:B------:R-:W2:Y:S02]  /*35a0*/  SYNCS.PHASECHK.TRANS64.TRYWAIT P0, [UR7], R5 ;  /* 0x00000005ff0075a7 */ /* 0x000ea40008001107 */
[----:B--2---:R-:W-:Y:S05]  /*35b0*/  @!P0 BRA `(.L_x_55) ;  /* 0x0000004800508947 */ /* 0x004fea0003800000 */
.L_x_54:
[----:B------:R-:W-:Y:S01]  /*35c0*/  UISETP.NE.AND UP0, UPT, UR12, URZ, UPT ;  /* 0x000000ff0c00728c */ /* 0x000fe2000bf05270 */
[----:B------:R-:W-:Y:S01]  /*35d0*/  PLOP3.LUT P2, PT, PT, PT, PT, 0x80, 0x8 ;  /* 0x000000000008781c */ /* 0x000fe20003f4f070 */
[----:B------:R-:W-:Y:S01]  /*35e0*/  UIADD3 UR13, UPT, UPT, UR11, 0x1, URZ ;  /* 0x000000010b0d7890 */ /* 0x000fe2000fffe0ff */
[----:B------:R-:W-:Y:S03]  /*35f0*/  ELECT P1, URZ, PT ;  /* 0x0000000000ff782f */ /* 0x000fe60003820000 */
[----:B------:R-:W-:Y:S01]  /*3600*/  UISETP.NE.AND UP1, UPT, UR13, 0x8, UPT ;  /* 0x000000080d00788c */ /* 0x000fe2000bf25270 */
[----:B------:R-:W-:Y:S01]  /*3610*/  PLOP3.LUT P0, PT, PT, PT, UP0, 0x80, 0x8 ;  /* 0x000000000008781c */ /* 0x000fe20003f0f008 */
[----:B------:R-:W-:Y:S02]  /*3620*/  ULEA UR26, UR11, UR16, 0x9 ;  /* 0x000000100b1a7291 */ /* 0x000fe4000f8e48ff */
[----:B------:R-:W-:Y:S02]  /*3630*/  USEL UR10, URZ, 0x1, UP1 ;  /* 0x00000001ff0a7887 */ /* 0x000fe40008800000 */
[----:B------:R-:W-:Y:S02]  /*3640*/  USEL UR13, UR13, URZ, UP1 ;  /* 0x000000ff0d0d7287 */ /* 0x000fe40008800000 */
[----:B------:R-:W-:Y:S02]  /*3650*/  ULEA UR28, UR11, UR9, 0xa ;  /* 0x000000090b1c7291 */ /* 0x000fe4000f8e50ff */
[----:B------:R-:W-:Y:S01]  /*3660*/  @UP0 ULEA UR4, UR13, UR6, 0x3 ;  /* 0x000000060d040291 */ /* 0x000fe2000f8e18ff */
[----:B------:R-:W-:Y:S01]  /*3670*/  LOP3.LUT R2, R2, UR10, RZ, 0x3c, !PT ;  /* 0x0000000a02027c12 */ /* 0x000fe2000f8e3cff */
[----:B------:R-:W-:Y:S02]  /*3680*/  UIADD3 UR36, UPT, UPT, UR26, 0x80, URZ ;  /* 0x000000801a247890 */ /* 0x000fe4000fffe0ff */
[----:B------:R-:W-:Y:S01]  /*3690*/  UIADD3 UR34, UPT, UPT, UR28, 0x2, URZ ;  /* 0x000000021c227890 */ /* 0x000fe2000fffe0ff */
[----:B-1----:R-:W-:Y:S01]  /*36a0*/  @P0 SHF.L.U32 R0, R2, 0x1f, RZ ;  /* 0x0000001f02000819 */ /* 0x002fe200000006ff */
[----:B------:R-:W-:Y:S02]  /*36b0*/  UIADD3 UR32, UPT, UPT, UR26, 0x100, URZ ;  /* 0x000001001a207890 */ /* 0x000fe4000fffe0ff */
[----:B------:R-:W-:Y:S01]  /*36c0*/  UIADD3 UR30, UPT, UPT, UR28, 0x4, URZ ;  /* 0x000000041c1e7890 */ /* 0x000fe2000fffe0ff */
[----:B------:R4:W1:Y:S01]  /*36d0*/  @P0 SYNCS.PHASECHK.TRANS64.TRYWAIT P2, [UR4], R0 ;  /* 0x00000000ff0005a7 */ /* 0x0008620008041104 */
[----:B------:R-:W-:Y:S02]  /*36e0*/  ELECT P0, URZ, PT ;  /* 0x0000000000ff782f */ /* 0x000fe40003800000 */
[C---:B-----5:R-:W-:Y:S01]  /*36f0*/  @P1 R2UR.BROADCAST UR4, R4.reuse ;  /* 0x00000000040412ca */ /* 0x060fe200008e0000 */
[----:B------:R-:W-:Y:S10]  /*3700*/  UIADD3 UR7, UPT, UPT, UR7, 0x40, URZ ;  /* 0x0000004007077890 */ /* 0x000ff4000fffe0ff */
[C---:B------:R-:W-:Y:S02]  /*3710*/  @P0 R2UR.BROADCAST UR10, R4.reuse ;  /* 0x00000000040a02ca */ /* 0x040fe400008e0000 */
[----:B------:R-:W-:Y:S01]  /*3720*/  ELECT P0, URZ, PT ;  /* 0x0000000000ff782f */ /* 0x000fe20003800000 */
[----:B------:R-:W-:Y:S01]  /*3730*/  UMOV UR27, 0x40004040 ;  /* 0x40004040001b7882 */ /* 0x000fe20000000000 */
[----:B------:R-:W-:Y:S01]  /*3740*/  UMOV UR29, 0x40004040 ;  /* 0x40004040001d7882 */ /* 0x000fe20000000000 */
[----:B------:R-:W-:Y:S01]  /*3750*/  UMOV UR37, 0x40004040 ;  /* 0x4000404000257882 */ /* 0x000fe20000000000 */
[----:B------:R-:W-:Y:S01]  /*3760*/  UMOV UR35, 0x40004040 ;  /* 0x4000404000237882 */ /* 0x000fe20000000000 */
[----:B------:R-:W-:Y:S01]  /*3770*/  UMOV UR33, 0x40004040 ;  /* 0x4000404000217882 */ /* 0x000fe20000000000 */
[----:B------:R-:W-:Y:S01]  /*3780*/  UMOV UR31, 0x40004040 ;  /* 0x40004040001f7882 */ /* 0x000fe20000000000 */
[----:B------:R-:W-:Y:S01]  /*3790*/  UMOV UR11, UR13 ;  /* 0x0000000d000b7c82 */ /* 0x000fe20008000000 */
[----:B------:R2:W-:Y:S01]  /*37a0*/  UTCHMMA gdesc[UR28], gdesc[UR26], tmem[UR4], tmem[UR24], idesc[UR25], UP3 ;  /* 0x00ff181a1c0075ea */ /* 0x0005e20009800004 */
[----:B------:R-:W-:Y:S02]  /*37b0*/  UPLOP3.LUT UP3, UPT, UPT, UPT, UPT, 0x80, 0x8 ;  /* 0x000000000008789c */ /* 0x000fe40003f6f070 */
[----:B------:R3:W-:Y:S01]  /*37c0*/  UTCHMMA gdesc[UR34], gdesc[UR36], tmem[UR10], tmem[UR22], idesc[UR23], UPT ;  /* 0x00ff1624220075ea */ /* 0x0007e2000b80000a */
[----:B--2---:R-:W-:Y:S01]  /*37d0*/  UIADD3 UR26, UPT, UPT, UR26, 0x180, URZ ;  /* 0x000001801a1a7890 */ /* 0x004fe2000fffe0ff */
[C---:B------:R-:W-:Y:S02]  /*37e0*/  @P0 R2UR.BROADCAST UR4, R4.reuse ;  /* 0x00000000040402ca */ /* 0x040fe400008e0000 */
[----:B------:R-:W-:Y:S11]  /*37f0*/  ELECT P0, URZ, PT ;  /* 0x0000000000ff782f */ /* 0x000ff60003800000 */
[----:B------:R-:W-:Y:S02]  /*3800*/  @!UPT UIADD3 URZ, UPT, UPT, URZ, URZ, URZ ;  /* 0x000000fffffff290 */ /* 0x000fe4000fffe0ff */
[----:B---3--:R-:W-:Y:S01]  /*3810*/  @P0 R2UR.BROADCAST UR10, R4 ;  /* 0x00000000040a02ca */ /* 0x008fe200008e0000 */
[----:B------:R-:W-:Y:S01]  /*3820*/  UIADD3 UR28, UPT, UPT, UR28, 0x6, URZ ;  /* 0x000000061c1c7890 */ /* 0x000fe2000fffe0ff */
[----:B------:R2:W-:Y:S11]  /*3830*/  UTCHMMA gdesc[UR30], gdesc[UR32], tmem[UR4], tmem[UR20], idesc[UR21], UPT ;  /* 0x00ff14201e0075ea */ /* 0x0005f6000b800004 */
[----:B------:R4:W-:Y:S01]  /*3840*/  UTCHMMA gdesc[UR28], gdesc[UR26], tmem[UR10], tmem[UR18], idesc[UR19], UPT ;  /* 0x00ff121a1c0075ea */ /* 0x0009e2000b80000a */
[----:B------:R4:W-:Y:S01]  /*3850*/  UTCBAR [UR7], URZ ;  /* 0x000000ff070073e9 */ /* 0x0009e200080000ff */
[----:B--2---:R-:W-:Y:S02]  /*3860*/  UIADD3 UR4, UPT, UPT, UR12, 0x1, URZ ;  /* 0x000000010c047890 */ /* 0x004fe4000fffe0ff */
[----:B------:R-:W-:Y:S02]  /*3870*/  UIADD3 UR12, UPT, UPT, UR12, -0x1, URZ ;  /* 0xffffffff0c0c7890 */ /* 0x000fe4000fffe0ff */
[----:B------:R-:W-:Y:S09]  /*3880*/  UISETP.GT.U32.AND UP0, UPT, UR4, 0x1, UPT ;  /* 0x000000010400788c */ /* 0x000ff2000bf04070 */
[----:B------:R-:W-:Y:S05]  /*3890*/  BRA.U UP0, `(.L_x_56) ;  /* 0xfffffffd00347547 */ /* 0x000fea000b83ffff */
.L_x_53:
[----:B------:R-:W-:Y:S01]  /*38a0*/  UIADD3 UR14, UPT, UPT, UR14, 0x1, URZ ;  /* 0x000000010e0e7890 */ /* 0x000fe2000fffe0ff */
[----:B------:R-:W-:Y:S01]  /*38b0*/  LOP3.LUT R3, R3, 0x1, RZ, 0x3c, !PT ;  /* 0x0000000103037812 */ /* 0x000fe200078e3cff */
[----:B------:R-:W-:Y:S02]  /*38c0*/  UIADD3 UR8, UPT, UPT, UR8, 0xd0, URZ ;  /* 0x000000d008087890 */ /* 0x000fe4000fffe0ff */
[----:B------:R-:W-:-:S04]  /*38d0*/  UISETP.NE.AND UP0, UPT, UR14, 0x2, UPT ;  /* 0x000000020e00788c */ /* 0x000fc8000bf05270 */
[----:B------:R-:W-:Y:S02]  /*38e0*/  USEL UR4, URZ, 0x1, UP0 ;  /* 0x00000001ff047887 */ /* 0x000fe40008000000 */
[----:B------:R-:W-:Y:S01]  /*38f0*/  USEL UR14, UR14, URZ, UP0 ;  /* 0x000000ff0e0e7287 */ /* 0x000fe20008000000 */
[----:B------:R2:W-:Y:S03]  /*3900*/  UTCBAR [UR8], URZ ;  /* 0x000000ff080073e9 */ /* 0x0005e600080000ff */
[----:B------:R-:W-:Y:S01]  /*3910*/  LOP3.LUT R8, R8, UR4, RZ, 0x3c, !PT ;  /* 0x0000000408087c12 */ /* 0x000fe2000f8e3cff */
[----:B------:R-:W-:Y:S07]  /*3920*/  @P3 BRA `(.L_x_57) ;  /* 0xfffffff800a83947 */ /* 0x000fee000383ffff */
[----:B------:R-:W3:Y:S01]  /*3930*/  S2UR UR4, SR_CgaCtaId ;  /* 0x00000000000479c3 */ /* 0x000ee20000008800 */
[----:B------:R-:W-:Y:S01]  /*3940*/  ELECT P0, URZ, PT ;  /* 0x0000000000ff782f */ /* 0x000fe20003800000 */
[----:B-1--4-:R-:W-:Y:S01]  /*3950*/  IMAD.MOV.U32 R0, RZ, RZ, 0x1 ;  /* 0x00000001ff007424 */ /* 0x012fe200078e00ff */
[----:B------:R-:W-:Y:S01]  /*3960*/  UIADD3 UR6, UPT, UPT, UR6, 0xe0, URZ ;  /* 0x000000e006067890 */ /* 0x000fe2000fffe0ff */
[----:B------:R-:W-:Y:S01]  /*3970*/  SHF.L.U32 R2, R8, 0x1f, RZ ;  /* 0x0000001f08027819 */ /* 0x000fe200000006ff */
[----:B------:R-:W-:-:S03]  /*3980*/  UMOV UR5, 0x40 ;  /* 0x0000004000057882 */ /* 0x000fc60000000000 */
[----:B------:R-:W-:Y:S01]  /*3990*/  UVIRTCOUNT.DEALLOC.SMPOOL 0x80 ;  /* 0x000000800000784c */ /* 0x000fe20000000000 */
[----:B---3--:R-:W-:Y:S02]  /*39a0*/  ULEA UR4, UR4, UR5, 0x18 ;  /* 0x0000000504047291 */ /* 0x008fe4000f8ec0ff */
[----:B------:R-:W-:-:S07]  /*39b0*/  ULEA UR5, UR14, UR6, 0x3 ;  /* 0x000000060e057291 */ /* 0x000fce000f8e18ff */
[----:B------:R1:W-:Y:S02]  /*39c0*/  @P0 STS.U8 [UR4+0x1c], R0 ;  /* 0x00001c00ff000988 */ /* 0x0003e40008000004 */
[----:B------:R-:W3:Y:S02]  /*39d0*/  SYNCS.PHASECHK.TRANS64.TRYWAIT P0, [UR5], R2 ;  /* 0x00000002ff0075a7 */ /* 0x000ee40008001105 */
[----:B-1-3--:R-:W-:Y:S05]  /*39e0*/  @!P0 BRA `(.L_x_58) ;  /* 0x00000044005c8947 */ /* 0x00afea0003800000 */
.L_x_139:
[----:B------:R-:W-:-:S04]  /*39f0*/  UIADD3 UR7, UPT, UPT, UR14, 0x1, URZ ;  /* 0x000000010e077890 */ /* 0x000fc8000fffe0ff */
[----:B------:R-:W-:-:S04]  /*3a00*/  UISETP.NE.AND UP0, UPT, UR7, 0x2, UPT ;  /* 0x000000020700788c */ /* 0x000fc8000bf05270 */
[----:B------:R-:W-:Y:S02]  /*3a10*/  USEL UR5, URZ, 0x1, UP0 ;  /* 0x00000001ff057887 */ /* 0x000fe40008000000 */
[----:B------:R-:W-:-:S04]  /*3a20*/  USEL UR7, UR7, URZ, UP0 ;  /* 0x000000ff07077287 */ /* 0x000fc80008000000 */
[----:B------:R-:W-:Y:S01]  /*3a30*/  ULEA UR7, UR7, UR6, 0x3 ;  /* 0x0000000607077291 */ /* 0x000fe2000f8e18ff */
[----:B-1----:R-:W-:-:S04]  /*3a40*/  LOP3.LUT R2, R8, UR5, RZ, 0x3c, !PT ;  /* 0x0000000508027c12 */ /* 0x002fc8000f8e3cff */
[----:B------:R-:W-:-:S04]  /*3a50*/  SHF.L.U32 R2, R2, 0x1f, RZ ;  /* 0x0000001f02027819 */ /* 0x000fc800000006ff */
[----:B------:R-:W1:Y:S02]  /*3a60*/  SYNCS.PHASECHK.TRANS64.TRYWAIT P0, [UR7], R2 ;  /* 0x00000002ff0075a7 */ /* 0x000e640008001107 */
[----:B-1----:R-:W-:Y:S05]  /*3a70*/  @!P0 BRA `(.L_x_59) ;  /* 0x0000004400508947 */ /* 0x002fea0003800000 */
.L_x_141:
[----:B------:R-:W-:Y:S01]  /*3a80*/  NOP ;  /* 0x0000000000007918 */ /* 0x000fe20000000000 */
[----:B-1----:R-:W1:Y:S01]  /*3a90*/  LDS R0, [UR4+0x14] ;  /* 0x00001404ff007984 */ /* 0x002e620008000800 */
[----:B------:R-:W-:Y:S01]  /*3aa0*/  LOP3.LUT R3, R9, 0xffff, RZ, 0xc0, !PT ;  /* 0x0000ffff09037812 */ /* 0x000fe200078ec0ff */
[----:B------:R-:W-:-:S03]  /*3ab0*/  IMAD.MOV.U32 R2, RZ, RZ, 0xffff ;  /* 0x0000ffffff027424 */ /* 0x000fc600078e00ff */
[----:B------:R-:W-:-:S04]  /*3ac0*/  SHF.R.U32.HI R3, RZ, 0x5, R3 ;  /* 0x00000005ff037819 */ /* 0x000fc80000011603 */
[----:B------:R-:W-:-:S04]  /*3ad0*/  SHF.L.U32 R2, R2, R3, RZ ;  /* 0x0000000302027219 */ /* 0x000fc800000006ff */
[----:B-1----:R-:W-:-:S04]  /*3ae0*/  LOP3.LUT R0, R0, R2, RZ, 0xc0, !PT ;  /* 0x0000000200007212 */ /* 0x002fc800078ec0ff */
[----:B------:R-:W-:Y:S01]  /*3af0*/  ISETP.NE.AND P0, PT, R0, R2, PT ;  /* 0x000000020000720c */ /* 0x000fe20003f05270 */
[----:B------:R-:W-:-:S05]  /*3b00*/  IMAD.MOV.U32 R0, RZ, RZ, 0x1 ;  /* 0x00000001ff007424 */ /* 0x000fca00078e00ff */
[----:B------:R-:W-:-:S07]  /*3b10*/  SHF.L.U32 R0, R0, R3, RZ ;  /* 0x0000000300007219 */ /* 0x000fce00000006ff */
[----:B------:R-:W-:Y:S05]  /*3b20*/  @P0 BRA `(.L_x_60) ;  /* 0x00000000005c0947 */ /* 0x000fea0003800000 */
[----:B------:R-:W1:Y:S02]  /*3b30*/  LDS R3, [UR4+0x18] ;  /* 0x00001804ff037984 */ /* 0x000e640008000800 */
[----:B-1----:R-:W-:-:S04]  /*3b40*/  LOP3.LUT R3, R3, R0, RZ, 0xc0, !PT ;  /* 0x0000000003037212 */ /* 0x002fc800078ec0ff */
[----:B------:R-:W-:-:S13]  /*3b50*/  ISETP.NE.AND P0, PT, R3, R0, PT ;  /* 0x000000000300720c */ /* 0x000fda0003f05270 */
[----:B------:R-:W-:Y:S05]  /*3b60*/  @P0 BRA `(.L_x_61) ;  /* 0x0000000000400947 */ /* 0x000fea0003800000 */
[----:B--2---:R-:W-:Y:S01]  /*3b70*/  R2UR UR8, R2 ;  /* 0x00000000020872ca */ /* 0x004fe200000e0000 */
[----:B------:R-:W1:Y:S01]  /*3b80*/  S2R R3, SR_LANEID ;  /* 0x0000000000037919 */ /* 0x000e620000000000 */
[----:B------:R-:W-:Y:S01]  /*3b90*/  LOP3.LUT R0, RZ, R0, RZ, 0x33, !PT ;  /* 0x00000000ff007212 */ /* 0x000fe200078e33ff */
[----:B------:R-:W-:Y:S02]  /*3ba0*/  VOTEU.ANY UR7, UPT, PT ;  /* 0x0000000000077886 */ /* 0x000fe400038e0100 */
[----:B------:R-:W-:Y:S01]  /*3bb0*/  UFLO.U32 UR7, UR7 ;  /* 0x00000007000772bd */ /* 0x000fe200080e0000 */
[----:B------:R-:W2:Y:S07]  /*3bc0*/  REDUX UR5, R0 ;  /* 0x00000000000573c4 */ /* 0x000eae0000000000 */
[----:B------:R-:W-:-:S06]  /*3bd0*/  ULOP3.LUT UR8, URZ, UR8, URZ, 0x33, !UPT ;  /* 0x00000008ff087292 */ /* 0x000fcc000f8e33ff */
[----:B------:R-:W-:-:S04]  /*3be0*/  IMAD.U32 R2, RZ, RZ, UR8 ;  /* 0x00000008ff027e24 */ /* 0x000fc8000f8e00ff */
[----:B------:R-:W3:Y:S02]  /*3bf0*/  REDUX UR6, R2 ;  /* 0x00000000020673c4 */ /* 0x000ee40000000000 */
[----:B------:R4:W-:Y:S01]  /*3c00*/  UTCATOMSWS.AND URZ, UR8 ;  /* 0x0000000800ff79e3 */ /* 0x0009e20008000000 */
[----:B--2---:R-:W-:Y:S01]  /*3c10*/  IMAD.U32 R0, RZ, RZ, UR5 ;  /* 0x00000005ff007e24 */ /* 0x004fe2000f8e00ff */
[----:B-1----:R-:W-:Y:S01]  /*3c20*/  ISETP.EQ.U32.AND P0, PT, R3, UR7, PT ;  /* 0x0000000703007c0c */ /* 0x002fe2000bf02070 */
[----:B---3--:R-:W-:-:S12]  /*3c30*/  IMAD.U32 R2, RZ, RZ, UR6 ;  /* 0x00000006ff027e24 */ /* 0x008fd8000f8e00ff */
[----:B------:R4:W-:Y:S04]  /*3c40*/  @P0 ATOMS.AND RZ, [UR4+0x14], R2 ;  /* 0x00001402ffff098c */ /* 0x0009e8000a800004 */
[----:B------:R4:W-:Y:S01]  /*3c50*/  @P0 ATOMS.AND RZ, [UR4+0x18], R0 ;  /* 0x00001800ffff098c */ /* 0x0009e2000a800004 */
[----:B------:R-:W-:Y:S05]  /*3c60*/  BRA `(.L_x_62) ;  /* 0x0000000000147947 */ /* 0x000fea0003800000 */
.L_x_61:
[----:B------:R-:W-:Y:S02]  /*3c70*/  MOV R2, 0x3c90 ;  /* 0x00003c9000027802 */ /* 0x000fe40000000f00 */
[----:B--2--5:R-:W-:Y:S05]  /*3c80*/  CALL.REL.NOINC `($__internal_0_$__cuda_sm10x_tcgen05_guardrail_trap_col_being_dealloced_not_returned_by_alloc) ;  /* 0x0000004400c47944 */ /* 0x024fea0003c00000 */
[----:B------:R-:W-:Y:S05]  /*3c90*/  BRA `(.L_x_62) ;  /* 0x0000000000087947 */ /* 0x000fea0003800000 */
.L_x_60:
[----:B------:R-:W-:Y:S02]  /*3ca0*/  MOV R2, 0x3cc0 ;  /* 0x00003cc000027802 */ /* 0x000fe40000000f00 */
[----:B--2--5:R-:W-:Y:S05]  /*3cb0*/  CALL.REL.NOINC `($__internal_2_$__cuda_sm10x_tcgen05_guardrail_trap_unallocated_columns_being_dealloced) ;  /* 0x0000004400d07944 */ /* 0x024fea0003c00000 */
.L_x_62:
[----:B------:R-:W-:Y:S01]  /*3cc0*/  NOP ;  /* 0x0000000000007918 */ /* 0x000fe20000000000 */
[----:B----4-:R-:W-:Y:S05]  /*3cd0*/  EXIT ;  /* 0x000000000000794d */ /* 0x010fea0003800000 */
.L_x_46:
[----:B------:R-:W-:-:S09]  /*3ce0*/  UISETP.NE.OR UP1, UPT, UR6, 0x3, !UP1 ;  /* 0x000000030600788c */ /* 0x000fd2000cf25670 */
[----:B------:R-:W-:Y:S05]  /*3cf0*/  BRA.U UP1, `(.L_x_63) ;  /* 0x0000000d01e87547 */ /* 0x000fea000b800000 */
[----:B------:R-:W1:Y:S01]  /*3d00*/  LDC.64 R8, c[0x0][0x888] ;  /* 0x00022200ff087b82 */ /* 0x000e620000000a00 */
[----:B------:R-:W-:Y:S01]  /*3d10*/  UMOV UR7, 0x400 ;  /* 0x0000040000077882 */ /* 0x000fe20000000000 */
[----:B------:R-:W-:Y:S01]  /*3d20*/  IMAD.MOV.U32 R35, RZ, RZ, 0x1 ;  /* 0x00000001ff237424 */ /* 0x000fe200078e00ff */
[----:B------:R-:W-:Y:S01]  /*3d30*/  ULEA UR7, UR45, UR7, 0x18 ;  /* 0x000000072d077291 */ /* 0x000fe2000f8ec0ff */
[----:B------:R-:W-:Y:S01]  /*3d40*/  IMAD.MOV.U32 R34, RZ, RZ, RZ ;  /* 0x000000ffff227224 */ /* 0x000fe200078e00ff */
[----:B------:R-:W-:Y:S02]  /*3d50*/  UPLOP3.LUT UP0, UPT, UPT, UPT, UPT, 0x40, 0x4 ;  /* 0x000000000004789c */ /* 0x000fe40003f0e870 */
[----:B------:R-:W-:Y:S01]  /*3d60*/  UIADD3 UR6, UPT, UPT, UR7, 0xc8, URZ ;  /* 0x000000c807067890 */ /* 0x000fe2000fffe0ff */
[----:B------:R-:W2:Y:S01]  /*3d70*/  LDC.64 R32, c[0x0][0x988] ;  /* 0x00026200ff207b82 */ /* 0x000ea20000000a00 */
[----:B------:R-:W-:Y:S02]  /*3d80*/  UMOV UR18, URZ ;  /* 0x000000ff00127c82 */ /* 0x000fe40008000000 */
[----:B------:R-:W-:-:S05]  /*3d90*/  UPRMT UR6, URZ, 0x654, UR6 ;  /* 0x00000654ff067896 */ /* 0x000fca0008000006 */
[----:B------:R-:W4:Y:S08]  /*3da0*/  LDC.64 R26, c[0x0][0x980] ;  /* 0x00026000ff1a7b82 */ /* 0x000f300000000a00 */
[----:B------:R-:W3:Y:S01]  /*3db0*/  LDC R0, c[0x0][0xb30] ;  /* 0x0002cc00ff007b82 */ /* 0x000ee20000000800 */
[----:B-1----:R-:W-:-:S04]  /*3dc0*/  ISETP.NE.U32.AND P0, PT, R8, RZ, PT ;  /* 0x000000ff0800720c */ /* 0x002fc80003f05070 */
[----:B------:R-:W-:-:S03]  /*3dd0*/  ISETP.NE.AND.EX P0, PT, R9, RZ, PT, P0 ;  /* 0x000000ff0900720c */ /* 0x000fc60003f05300 */
[----:B------:R-:W1:Y:S01]  /*3de0*/  LDC R19, c[0x0][0x370] ;  /* 0x0000dc00ff137b82 */ /* 0x000e620000000800 */
[C---:B--2---:R-:W-:Y:S02]  /*3df0*/  ISETP.NE.AND P2, PT, R33.reuse, 0x1, PT ;  /* 0x000000012100780c */ /* 0x044fe40003f45270 */
[----:B------:R-:W-:Y:S01]  /*3e00*/  R2UR UR4, R33 ;  /* 0x00000000210472ca */ /* 0x000fe200000e0000 */
[----:B------:R-:W-:-:S04]  /*3e10*/  IMAD.MOV.U32 R33, RZ, RZ, 0x2000 ;  /* 0x00002000ff217424 */ /* 0x000fc800078e00ff */
[----:B------:R-:W2:Y:S01]  /*3e20*/  LDC R3, c[0x0][0xb0c] ;  /* 0x0002c300ff037b82 */ /* 0x000ea20000000800 */
[----:B----4-:R-:W-:Y:S01]  /*3e30*/  R2UR UR5, R26 ;  /* 0x000000001a0572ca */ /* 0x010fe200000e0000 */
[----:B------:R-:W-:-:S04]  /*3e40*/  VOTEU.ANY UP3, P0 ;  /* 0x0000000000ff7886 */ /* 0x000fc80000060100 */
[----:B------:R-:W-:Y:S02]  /*3e50*/  VOTEU.ANY UP2, P2 ;  /* 0x0000000000ff7886 */ /* 0x000fe40001040100 */
[----:B------:R-:W4:Y:S01]  /*3e60*/  LDC R15, c[0x0][0xb20] ;  /* 0x0002c800ff0f7b82 */ /* 0x000f220000000800 */
[----:B---3--:R-:W-:-:S07]  /*3e70*/  ISETP.NE.AND P1, PT, R0, 0x1, PT ;  /* 0x000000010000780c */ /* 0x008fce0003f25270 */
[----:B------:R-:W3:Y:S08]  /*3e80*/  LDC.64 R36, c[0x0][0x348] ;  /* 0x0000d200ff247b82 */ /* 0x000ef00000000a00 */
[----:B------:R-:W1:Y:S08]  /*3e90*/  LDC.64 R22, c[0x0][0xb10] ;  /* 0x0002c400ff167b82 */ /* 0x000e700000000a00 */
[----:B------:R-:W1:Y:S08]  /*3ea0*/  LDC.64 R6, c[0x0][0xb18] ;  /* 0x0002c600ff067b82 */ /* 0x000e700000000a00 */
[----:B------:R-:W1:Y:S08]  /*3eb0*/  LDC.64 R4, c[0x0][0xb28] ;  /* 0x0002ca00ff047b82 */ /* 0x000e700000000a00 */
[----:B------:R-:W1:Y:S08]  /*3ec0*/  LDC.64 R20, c[0x0][0x890] ;  /* 0x00022400ff147b82 */ /* 0x000e700000000a00 */
[----:B------:R-:W1:Y:S08]  /*3ed0*/  LDC.64 R24, c[0x0][0x990] ;  /* 0x00026400ff187b82 */ /* 0x000e700000000a00 */
[----:B--234-:R-:W1:Y:S02]  /*3ee0*/  LDC R16, c[0x0][0x374] ;  /* 0x0000dd00ff107b82 */ /* 0x01ce640000000800 */
.L_x_72:
[----:B------:R-:W-:Y:S04]  /*3ef0*/  SHF.L.U32 R2, R34, 0x1f, RZ ;  /* 0x0000001f22027819 */ /* 0x000fe800000006ff */
[----:B--2---:R-:W2:Y:S02]  /*3f00*/  SYNCS.PHASECHK.TRANS64.TRYWAIT P0, [UR7+0xc0], R2 ;  /* 0x0000c002ff0075a7 */ /* 0x004ea40008001107 */
[----:B--2---:R-:W-:Y:S05]  /*3f10*/  @!P0 BRA `(.L_x_64) ;  /* 0x0000004000408947 */ /* 0x004fea0003800000 */
.L_x_143:
[----:B------:R-:W3:Y:S01]  /*3f20*/  LDS.128 R28, [UR7+0x100] ;  /* 0x00010007ff1c7984 */ /* 0x000ee20008000c00 */
[----:B------:R-:W-:Y:S01]  /*3f30*/  ISETP.GE.AND P0, PT, R40, 0x1, PT ;  /* 0x000000012800780c */ /* 0x000fe20003f06270 */
[----:B------:R-:W-:Y:S01]  /*3f40*/  @!PT LDS RZ, [RZ] ;  /* 0x00000000fffff984 */ /* 0x000fe20000000800 */
[----:B------:R-:W-:Y:S01]  /*3f50*/  @!PT LDS RZ, [RZ] ;  /* 0x00000000fffff984 */ /* 0x000fe20000000800 */
[----:B------:R-:W-:Y:S01]  /*3f60*/  @!PT LDS RZ, [RZ] ;  /* 0x00000000fffff984 */ /* 0x000fe20000000800 */
[----:B------:R-:W-:Y:S01]  /*3f70*/  @!PT LDS RZ, [RZ] ;  /* 0x00000000fffff984 */ /* 0x000fe20000000800 */
[----:B------:R4:W-:Y:S06]  /*3f80*/  MEMBAR.ALL.CTA ;  /* 0x0000000000007992 */ /* 0x0009ec0000008000 */
[----:B----4-:R-:W4:Y:S02]  /*3f90*/  FENCE.VIEW.ASYNC.S ;  /* 0x00000000000073c6 */ /* 0x010f240000000000 */
[----:B----4-:R-:W-:Y:S01]  /*3fa0*/  SYNCS.ARRIVE.TRANS64.RED.A1T0 RZ, [UR6], RZ ;  /* 0x000000ffffff79a7 */ /* 0x010fe20008100406 */
[----:B---3--:R-:W-:Y:S11]  /*3fb0*/  LOP3.LUT P3, RZ, R30, 0x1, RZ, 0xc0, !PT ;  /* 0x000000011eff7812 */ /* 0x008ff6000786c0ff */
[----:B------:R-:W-:Y:S02]  /*3fc0*/  @!UPT UIADD3 URZ, UPT, UPT, URZ, URZ, URZ ;  /* 0x000000fffffff290 */ /* 0x000fe4000fffe0ff */
[----:B------:R-:W-:Y:S02]  /*3fd0*/  @P3 MOV R11, R28 ;  /* 0x0000001c000b3202 */ /* 0x000fe40000000f00 */
[----:B------:R-:W-:Y:S01]  /*3fe0*/  @P3 LOP3.LUT R10, R29, 0xffff, RZ, 0xc0, !PT ;  /* 0x0000ffff1d0a3812 */ /* 0x000fe200078ec0ff */
[----:B------:R-:W-:Y:S06]  /*3ff0*/  @!P0 BRA `(.L_x_65) ;  /* 0x0000000000a48947 */ /* 0x000fec0003800000 */
[----:B-12---:R-:W-:Y:S01]  /*4000*/  IMAD.HI.U32 R0, R16, R7, RZ ;  /* 0x0000000710007227 */ /* 0x006fe200078e00ff */
[----:B------:R-:W-:Y:S02]  /*4010*/  ISETP.NE.AND P0, PT, R6, 0x1, PT ;  /* 0x000000010600780c */ /* 0x000fe40003f05270 */
[----:B------:R-:W-:Y:S01]  /*4020*/  ISETP.NE.AND P2, PT, R40, 0x1, PT ;  /* 0x000000012800780c */ /* 0x000fe20003f45270 */
[----:B------:R-:W-:Y:S01]  /*4030*/  IMAD.HI.U32 R9, R19, R22, RZ ;  /* 0x0000001613097227 */ /* 0x000fe200078e00ff */
[----:B------:R-:W-:Y:S02]  /*4040*/  SHF.R.U32.HI R0, RZ, R15, R0 ;  /* 0x0000000fff007219 */ /* 0x000fe40000011600 */
[----:B------:R-:W-:Y:S01]  /*4050*/  ISETP.NE.AND P4, PT, R3, 0x1, PT ;  /* 0x000000010300780c */ /* 0x000fe20003f85270 */
[----:B------:R-:W-:Y:S01]  /*4060*/  IMAD.HI.U32 R13, R10, R7, RZ ;  /* 0x000000070a0d7227 */ /* 0x000fe200078e00ff */
[----:B------:R-:W-:Y:S02]  /*4070*/  SHF.R.U32.HI R9, RZ, R23, R9 ;  /* 0x00000017ff097219 */ /* 0x000fe40000011609 */
[----:B------:R-:W-:Y:S01]  /*4080*/  SEL R0, R16, R0, !P0 ;  /* 0x0000000010007207 */ /* 0x000fe20004000000 */
[----:B------:R-:W-:Y:S01]  /*4090*/  IMAD.HI.U32 R12, R11, R22, RZ ;  /* 0x000000160b0c7227 */ /* 0x000fe200078e00ff */
[----:B------:R-:W-:Y:S03]  /*40a0*/  SEL R9, R19, R9, !P4 ;  /* 0x0000000913097207 */ /* 0x000fe60006000000 */
[-C--:B------:R-:W-:Y:S01]  /*40b0*/  IMAD.HI.U32 R8, R0, R4.reuse, RZ ;  /* 0x0000000400087227 */ /* 0x080fe200078e00ff */
[----:B------:R-:W-:Y:S03]  /*40c0*/  SHF.R.U32.HI R12, RZ, R23, R12 ;  /* 0x00000017ff0c7219 */ /* 0x000fe6000001160c */
[----:B------:R-:W-:Y:S01]  /*40d0*/  IMAD.HI.U32 R2, R9, R4, RZ ;  /* 0x0000000409027227 */ /* 0x000fe200078e00ff */
[----:B------:R-:W-:Y:S02]  /*40e0*/  @P2 SHF.R.U32.HI R0, RZ, R5, R8 ;  /* 0x00000005ff002219 */ /* 0x000fe40000011608 */
[----:B------:R-:W-:Y:S02]  /*40f0*/  SHF.R.U32.HI R8, RZ, R15, R13 ;  /* 0x0000000fff087219 */ /* 0x000fe4000001160d */
[----:B------:R-:W-:Y:S01]  /*4100*/  @P2 SHF.R.U32.HI R9, RZ, R5, R2 ;  /* 0x00000005ff092219 */ /* 0x000fe20000011602 */
[----:B------:R-:W-:Y:S01]  /*4110*/  IMAD R0, R40, R0, RZ ;  /* 0x0000000028007224 */ /* 0x000fe200078e02ff */
[----:B------:R-:W-:Y:S02]  /*4120*/  SEL R8, R10, R8, !P0 ;  /* 0x000000080a087207 */ /* 0x000fe40004000000 */
[----:B------:R-:W-:Y:S01]  /*4130*/  SEL R2, R11, R12, !P4 ;  /* 0x0000000c0b027207 */ /* 0x000fe20006000000 */
[----:B------:R-:W-:Y:S01]  /*4140*/  IMAD R12, R40, R9, RZ ;  /* 0x00000009280c7224 */ /* 0x000fe200078e02ff */
[C---:B------:R-:W-:Y:S01]  /*4150*/  ISETP.GE.AND P0, PT, R8.reuse, R0, PT ;  /* 0x000000000800720c */ /* 0x040fe20003f06270 */
[----:B------:R-:W-:Y:S03]  /*4160*/  IMAD.HI.U32 R0, R8, R4, RZ ;  /* 0x0000000408007227 */ /* 0x000fe600078e00ff */
[----:B------:R-:W-:Y:S02]  /*4170*/  ISETP.GE.OR P0, PT, R2, R12, P0 ;  /* 0x0000000c0200720c */ /* 0x000fe40000706670 */
[-C--:B------:R-:W-:Y:S04]  /*4180*/  SHF.R.U32.HI R0, RZ, R5.reuse, R0 ;  /* 0x00000005ff007219 */ /* 0x080fe80000011600 */
[----:B------:R-:W-:Y:S05]  /*4190*/  SEL R13, R8, R0, !P2 ;  /* 0x00000000080d7207 */ /* 0x000fea0005000000 */
[----:B------:R-:W-:Y:S02]  /*41a0*/  IMAD.MOV R12, RZ, RZ, -R13 ;  /* 0x000000ffff0c7224 */ /* 0x000fe400078e0a0d */
[----:B------:R-:W-:Y:S04]  /*41b0*/  @!P0 IMAD.HI.U32 R0, R2, R4, RZ ;  /* 0x0000000402008227 */ /* 0x000fe800078e00ff */
[----:B------:R-:W-:Y:S01]  /*41c0*/  IMAD R12, R40, R12, R8 ;  /* 0x0000000c280c7224 */ /* 0x000fe200078e0208 */
[----:B------:R-:W-:Y:S04]  /*41d0*/  @!P0 SHF.R.U32.HI R0, RZ, R5, R0 ;  /* 0x00000005ff008219 */ /* 0x000fe80000011600 */
[----:B------:R-:W-:Y:S04]  /*41e0*/  @!P0 SEL R0, R2, R0, !P2 ;  /* 0x0000000002008207 */ /* 0x000fe80005000000 */
[----:B------:R-:W-:Y:S01]  /*41f0*/  @!P0 IADD3 R13, PT, PT, R13, -R0, RZ ;  /* 0x800000000d0d8210 */ /* 0x000fe20007ffe0ff */
[----:B------:R-:W-:Y:S01]  /*4200*/  @!P0 IMAD R0, R9, R12, R0 ;  /* 0x0000000c09008224 */ /* 0x000fe200078e0200 */
[----:B------:R-:W-:Y:S01]  /*4210*/  IADD3 R9, PT, PT, -R8, RZ, RZ ;  /* 0x000000ff08097210 */ /* 0x000fe20007ffe1ff */
[--C-:B------:R-:W-:Y:S02]  /*4220*/  IMAD.MOV R12, RZ, RZ, -R2.reuse ;  /* 0x000000ffff0c7224 */ /* 0x100fe400078e0a02 */
[----:B------:R-:W-:Y:S02]  /*4230*/  @!P0 IMAD R8, R13, R40, R2 ;  /* 0x000000280d088224 */ /* 0x000fe400078e0202 */
[----:B------:R-:W-:Y:S02]  /*4240*/  @!P0 IMAD.MOV.U32 R2, RZ, RZ, R0 ;  /* 0x000000ffff028224 */ /* 0x000fe400078e0000 */
[----:B------:R-:W-:Y:S02]  /*4250*/  IMAD R11, R3, R12, R11 ;  /* 0x0000000c030b7224 */ /* 0x000fe400078e020b */
[----:B------:R-:W-:Y:S02]  /*4260*/  IMAD R10, R6, R9, R10 ;  /* 0x00000009060a7224 */ /* 0x000fe400078e020a */
[----:B------:R-:W-:Y:S02]  /*4270*/  IMAD R11, R2, R3, R11 ;  /* 0x00000003020b7224 */ /* 0x000fe400078e020b */
[----:B------:R-:W-:Y:S02]  /*4280*/  IMAD R10, R8, R6, R10 ;  /* 0x00000006080a7224 */ /* 0x000fe400078e020a */
.L_x_65:
[----:B------:R-:W-:Y:S05]  /*4290*/  BRA.U UP0, `(.L_x_66) ;  /* 0x0000000100107547 */ /* 0x000fea000b800000 */
[----:B--2---:R-:W-:Y:S04]  /*42a0*/  MOV R2, UR15 ;  /* 0x0000000f00027c02 */ /* 0x004fe80008000f00 */
[----:B------:R-:W-:Y:S04]  /*42b0*/  SHF.L.U32 R2, R2, 0x1f, RZ ;  /* 0x0000001f02027819 */ /* 0x000fe800000006ff */
[----:B------:R-:W2:Y:S02]  /*42c0*/  SYNCS.PHASECHK.TRANS64.TRYWAIT P0, [UR7+0xb8], R2 ;  /* 0x0000b802ff0075a7 */ /* 0x000ea40008001107 */
[----:B--2---:R-:W-:Y:S05]  /*42d0*/  @!P0 BRA `(.L_x_67) ;  /* 0x0000003c00688947 */ /* 0x004fea0003800000 */
.L_x_66:
[----:B-1----:R-:W-:Y:S02]  /*42e0*/  ISETP.NE.U32.AND P2, PT, R20, RZ, PT ;  /* 0x000000ff1400720c */ /* 0x002fe40003f45070 */
[----:B------:R-:W-:Y:S02]  /*42f0*/  R2UR UR10, R14 ;  /* 0x000000000e0a72ca */ /* 0x000fe400000e0000 */
[C---:B------:R-:W-:Y:S02]  /*4300*/  ISETP.NE.AND.EX P2, PT, R21.reuse, RZ, PT, P2 ;  /* 0x000000ff1500720c */ /* 0x040fe40003f45320 */
[----:B------:R-:W-:Y:S04]  /*4310*/  ISETP.NE.U32.AND P0, PT, R20, RZ, PT ;  /* 0x000000ff1400720c */ /* 0x000fe80003f05070 */
[----:B------:R-:W-:Y:S05]  /*4320*/  ISETP.NE.AND.EX P0, PT, R21, RZ, PT, P0 ;  /* 0x000000ff1500720c */ /* 0x000fea0003f05300 */
[----:B------:R-:W-:Y:S02]  /*4330*/  USHF.L.U32 UR10, UR10, 0x6, URZ ;  /* 0x000000060a0a7899 */ /* 0x000fe400080006ff */
[----:B------:R-:W-:Y:S10]  /*4340*/  @!P2 BRA `(.L_x_68) ;  /* 0x00000000002ca947 */ /* 0x000ff40003800000 */
[----:B------:R-:W-:Y:S01]  /*4350*/  UPLOP3.LUT UP4, UPT, UPT, UPT, UP3, 0x80, 0x8 ;  /* 0x000000000008789c */ /* 0x000fe20003f8f030 */
[----:B------:R-:W-:Y:S05]  /*4360*/  HFMA2 R92, -RZ, RZ, 0, 5.9604644775390625e-08 ;  /* 0x00000001ff5c7431 */ /* 0x000fea00000001ff */
[----:B------:R-:W-:Y:S11]  /*4370*/  PLOP3.LUT P2, PT, PT, PT, UP4, 0x80, 0x8 ;  /* 0x000000000008781c */ /* 0x000ff60003f4f048 */
[----:B------:R-:W-:Y:S02]  /*4380*/  @!UPT UIADD3 URZ, UPT, UPT, URZ, URZ, URZ ;  /* 0x000000fffffff290 */ /* 0x000fe4000fffe0ff */
[----:B------:R-:W1:Y:S01]  /*4390*/  @P2 LDC.64 R8, c[0x0][0x888] ;  /* 0x00022200ff082b82 */ /* 0x000e620000000a00 */
[----:B--2---:R-:W-:Y:S04]  /*43a0*/  @P2 IMAD R0, R17, R20, RZ ;  /* 0x0000001411002224 */ /* 0x004fe800078e02ff */
[----:B-1----:R-:W-:Y:S01]  /*43b0*/  @P2 IMAD.WIDE R8, R0, 0x4, R8 ;  /* 0x0000000400082825 */ /* 0x002fe200078e0208 */
[----:B------:R-:W-:Y:S04]  /*43c0*/  MOV R0, 0x1 ;  /* 0x0000000100007802 */ /* 0x000fe80000000f00 */
[----:B-----5:R1:W5:Y:S01]  /*43d0*/  @P2 LDG.E R49, desc[UR50][R8.64] ;  /* 0x0000003208312981 */ /* 0x020362000c1e1900 */
[----:B------:R-:W-:Y:S01]  /*43e0*/  @!P2 PRMT R92, R0, 0x7610, R92 ;  /* 0x00007610005ca816 */ /* 0x000fe2000000005c */
[----:B-1----:R-:W3:Y:S06]  /*43f0*/  @!P2 LDC R49, c[0x0][0x880] ;  /* 0x00022000ff31ab82 */ /* 0x002eec0000000800 */
.L_x_68:
[----:B---3-5:R-:W-:Y:S01]  /*4400*/  @!P0 FSETP.EQ.AND P4, PT, R49, RZ, PT ;  /* 0x000000ff3100820b */ /* 0x028fe20003f82000 */
[----:B------:R-:W-:Y:S01]  /*4410*/  @!UPT UIADD3 URZ, UPT, UPT, URZ, URZ, URZ ;  /* 0x000000fffffff290 */ /* 0x000fe2000fffe0ff */
[----:B------:R-:W-:Y:S11]  /*4420*/  @!P0 BRA `(.L_x_69) ;  /* 0x0000000000148947 */ /* 0x000ff60003800000 */
[----:B------:R-:W-:Y:S02]  /*4430*/  LOP3.LUT P0, RZ, R92, 0xff, RZ, 0xc0, !PT ;  /* 0x000000ff5cff7812 */ /* 0x000fe4000780c0ff */
[----:B------:R-:W-:Y:S04]  /*4440*/  PLOP3.LUT P4, PT, PT, PT, UP4, 0x80, 0x8 ;  /* 0x000000000008781c */ /* 0x000fe80003f8f048 */
[----:B------:R-:W-:Y:S07]  /*4450*/  PLOP3.LUT P4, PT, P4, PT, PT, 0x8, 0x80 ;  /* 0x000000000080781c */ /* 0x000fee000278e170 */
[----:B------:R-:W-:Y:S11]  /*4460*/  @P0 FSETP.EQ.AND P4, PT, R49, RZ, PT ;  /* 0x000000ff3100020b */ /* 0x000ff60003f82000 */
[----:B------:R-:W-:Y:S02]  /*4470*/  @!UPT UIADD3 URZ, UPT, UPT, URZ, URZ, URZ ;  /* 0x000000fffffff290 */ /* 0x000fe4000fffe0ff */
.L_x_69:
[----:B--2---:R-:W-:Y:S01]  /*4480*/  SHF.L.U32 R0, R35, 0x1f, RZ ;  /* 0x0000001f23007819 */ /* 0x004fe200000006ff */
[----:B------:R-:W-:Y:S01]  /*4490*/  ULEA UR17, UR18, UR7, 0x3 ;  /* 0x0000000712117291 */ /* 0x000fe2000f8e18ff */
[----:B------:R-:W-:Y:S01]  /*44a0*/  ISETP.NE.AND P0, PT, R26, 0x1, PT ;  /* 0x000000011a00780c */ /* 0x000fe20003f05270 */
[----:B------:R-:W-:Y:S04]  /*44b0*/  IMAD.SHL.U32 R18, R18, 0x80, RZ ;  /* 0x0000008012127824 */ /* 0x000fe800078e00ff */
[C---:B------:R-:W-:Y:S01]  /*44c0*/  IMAD.HI.U32 R9, R18.reuse, R27, RZ ;  /* 0x0000001b12097227 */ /* 0x040fe200078e00ff */
[C---:B------:R-:W-:Y:S02]  /*44d0*/  R2UR UR11, R18.reuse ;  /* 0x00000000120b72ca */ /* 0x040fe400000e0000 */
[----:B------:R-:W1:Y:S02]  /*44e0*/  SYNCS.PHASECHK.TRANS64.TRYWAIT P2, [UR17+0x98], R0 ;  /* 0x00009800ff0075a7 */ /* 0x000e640008041111 */
[----:B------:R-:W-:Y:S04]  /*44f0*/  SHF.R.U32.HI R9, RZ, R32, R9 ;  /* 0x00000020ff097219 */ /* 0x000fe80000011609 */
[----:B------:R-:W-:Y:S02]  /*4500*/  SEL R9, R18, R9, !P0 ;  /* 0x0000000912097207 */ /* 0x000fe40004000000 */
[----:B------:R-:W-:Y:S02]  /*4510*/  ELECT P0, URZ, PT ;  /* 0x0000000000ff782f */ /* 0x000fe40003800000 */
[C---:B------:R-:W-:Y:S01]  /*4520*/  R2UR UR8, R9.reuse ;  /* 0x00000000090872ca */ /* 0x040fe200000e0000 */
[C---:B------:R-:W-:Y:S01]  /*4530*/  IMAD.HI.U32 R2, R9.reuse, R24, RZ ;  /* 0x0000001809027227 */ /* 0x040fe200078e00ff */
[----:B------:R-:W-:Y:S02]  /*4540*/  PLOP3.LUT P4, PT, P4, P0, PT, 0xf2, 0x2f ;  /* 0x00000000002f781c */ /* 0x000fe40002781e72 */
[----:B------:R-:W-:Y:S01]  /*4550*/  R2UR UR12, R9 ;  /* 0x00000000090c72ca */ /* 0x000fe200000e0000 */
[----:B------:R-:W-:Y:S01]  /*4560*/  IMAD.MOV R8, RZ, RZ, -R9 ;  /* 0x000000ffff087224 */ /* 0x000fe200078e0a09 */
[----:B------:R-:W-:Y:S04]  /*4570*/  SHF.R.U32.HI R2, RZ, R25, R2 ;  /* 0x00000019ff027219 */ /* 0x000fe80000011602 */
[----:B------:R-:W-:Y:S02]  /*4580*/  R2UR UR13, R2 ;  /* 0x00000000020d72ca */ /* 0x000fe400000e0000 */
[----:B------:R-:W-:Y:S03]  /*4590*/  R2UR UR9, R8 ;  /* 0x00000000080972ca */ /* 0x000fe600000e0000 */
[----:B------:R-:W-:Y:S05]  /*45a0*/  @!P4 IADD3 R9, P0, PT, R36, 0x580, RZ ;  /* 0x000005802409c810 */ /* 0x000fea0007f1e0ff */
[----:B------:R-:W-:Y:S03]  /*45b0*/  @!P4 IMAD.X R8, RZ, RZ, R37, P0 ;  /* 0x000000ffff08c224 */ /* 0x000fe600000e0625 */
[----:B------:R-:W-:Y:S02]  /*45c0*/  USEL UR13, UR8, UR13, !UP2 ;  /* 0x0000000d080d7287 */ /* 0x000fe4000d000000 */
[----:B------:R-:W-:Y:S04]  /*45d0*/  UIMAD UR11, UR5, UR9, UR11 ;  /* 0x00000009050b72a4 */ /* 0x000fe8000f8e020b */
[----:B------:R-:W-:Y:S05]  /*45e0*/  IMAD R2, RZ, RZ, -UR13 ;  /* 0x8000000dff027e24 */ /* 0x000fea000f8e02ff */
[----:B------:R-:W-:Y:S11]  /*45f0*/  R2UR UR8, R2 ;  /* 0x00000000020872ca */ /* 0x000ff600000e0000 */
[----:B------:R-:W-:Y:S02]  /*4600*/  @!UPT UIADD3 URZ, UPT, UPT, URZ, URZ, URZ ;  /* 0x000000fffffff290 */ /* 0x000fe4000fffe0ff */
[----:B------:R-:W-:Y:S01]  /*4610*/  UIMAD UR12, UR4, UR8, UR12 ;  /* 0x00000008040c72a4 */ /* 0x000fe2000f8e020c */
[----:B-1----:R-:W-:Y:S11]  /*4620*/  @!P2 BRA `(.L_x_70) ;  /* 0x0000003800aca947 */ /* 0x002ff60003800000 */
.L_x_146:
[----:B------:R-:W2:Y:S01]  /*4630*/  LDC.64 R12, c[0x0][0xb18] ;  /* 0x0002c600ff0c7b82 */ /* 0x000ea20000000a00 */
[----:B------:R-:W-:Y:S01]  /*4640*/  @!P4 R2UR UR14, R9 ;  /* 0x00000000090ec2ca */ /* 0x000fe200000e0000 */
[----:B------:R-:W-:Y:S01]  /*4650*/  VOTEU.ALL UP1, P4 ;  /* 0x0000000000ff7886 */ /* 0x000fe20002020000 */
[----:B------:R-:W-:Y:S01]  /*4660*/  @!P4 R2UR UR8, R8 ;  /* 0x000000000808c2ca */ /* 0x000fe200000e0000 */
[----:B------:R-:W-:Y:S01]  /*4670*/  UIADD3 UR9, UPT, UPT, UR17, 0x80, URZ ;  /* 0x0000008011097890 */ /* 0x000fe2000fffe0ff */
[----:B-1----:R-:W-:Y:S03]  /*4680*/  @!P4 IMAD.MOV.U32 R0, RZ, RZ, 0x2000 ;  /* 0x00002000ff00c424 */ /* 0x002fe600078e00ff */
[----:B------:R-:W1:Y:S01]  /*4690*/  @!P1 LDC R2, c[0x0][0xb0c] ;  /* 0x0002c300ff029b82 */ /* 0x000e620000000800 */
[----:B------:R-:W-:Y:S01]  /*46a0*/  @!UP1 UPRMT UR20, URZ, 0x40, URZ ;  /* 0x00000040ff149896 */ /* 0x000fe200080000ff */
[----:B------:R-:W-:Y:S01]  /*46b0*/  @P3 SHF.R.U32.HI R17, RZ, 0x10, R29 ;  /* 0x00000010ff113819 */ /* 0x000fe2000001161d */
[----:B------:R-:W-:Y:S01]  /*46c0*/  VOTEU.ALL UP0, P4 ;  /* 0x0000000000ff7886 */ /* 0x000fe20002000000 */
[----:B------:R-:W-:Y:S02]  /*46d0*/  UIADD3 UR16, UPT, UPT, UR18, 0x1, URZ ;  /* 0x0000000112107890 */ /* 0x000fe4000fffe0ff */
[----:B------:R-:W-:Y:S01]  /*46e0*/  @!UP1 UPRMT UR20, UR20, 0x5410, URZ ;  /* 0x0000541014149896 */ /* 0x000fe200080000ff */
[----:B------:R-:W-:Y:S01]  /*46f0*/  IMAD.U32 R8, RZ, RZ, UR14 ;  /* 0x0000000eff087e24 */ /* 0x000fe2000f8e00ff */
[----:B------:R-:W-:Y:S01]  /*4700*/  UISETP.NE.AND UP5, UPT, UR16, 0x3, UPT ;  /* 0x000000031000788c */ /* 0x000fe2000bfa5270 */
[----:B------:R-:W-:Y:S01]  /*4710*/  IMAD.U32 R9, RZ, RZ, UR8 ;  /* 0x00000008ff097e24 */ /* 0x000fe2000f8e00ff */
[----:B------:R-:W-:Y:S02]  /*4720*/  @!UP1 ULEA UR8, UR18, UR7, 0xd ;  /* 0x0000000712089291 */ /* 0x000fe4000f8e68ff */
[----:B------:R-:W-:Y:S01]  /*4730*/  @!P4 R2UR UR22, R8 ;  /* 0x000000000816c2ca */ /* 0x000fe200000e0000 */
[----:B------:R-:W-:Y:S01]  /*4740*/  UPRMT UR19, UR45, 0x654, UR9 ;  /* 0x000006542d137896 */ /* 0x000fe20008000009 */
[----:B------:R-:W-:Y:S01]  /*4750*/  @!P4 R2UR UR23, R9 ;  /* 0x000000000917c2ca */ /* 0x000fe200000e0000 */
[----:B------:R-:W-:Y:S01]  /*4760*/  @!UP1 UIADD3 UR8, UPT, UPT, UR8, 0x200, URZ ;  /* 0x0000020008089890 */ /* 0x000fe2000fffe0ff */
[----:B------:R-:W3:Y:S01]  /*4770*/  LDC.64 R8, c[0x0][0xb10] ;  /* 0x0002c400ff087b82 */ /* 0x000ee20000000a00 */
[----:B------:R-:W-:Y:S02]  /*4780*/  USEL UR18, URZ, 0x1, UP5 ;  /* 0x00000001ff127887 */ /* 0x000fe4000a800000 */
[----:B------:R-:W-:Y:S04]  /*4790*/  USEL UR16, UR16, URZ, UP5 ;  /* 0x000000ff10107287 */ /* 0x000fe8000a800000 */
[----:B------:R-:W-:Y:S01]  /*47a0*/  ULEA UR14, UR16, UR7, 0x3 ;  /* 0x00000007100e7291 */ /* 0x000fe2000f8e18ff */
[----:B------:R-:W-:Y:S03]  /*47b0*/  LOP3.LUT R35, R35, UR18, RZ, 0x3c, !PT ;  /* 0x0000001223237c12 */ /* 0x000fe6000f8e3cff */
[----:B------:R4:W-:Y:S01]  /*47c0*/  @!UP0 UTMALDG.4D.IM2COL [UR8], [UR22], UR20 ;  /* 0x00000008160083b4 */ /* 0x0009e20008058014 */
[----:B------:R5:W-:Y:S01]  /*47d0*/  @!P4 SYNCS.ARRIVE.TRANS64.RED.A0TR RZ, [UR17+0x80], R0 ;  /* 0x00008000ffffc9a7 */ /* 0x000be20008300411 */
[----:B------:R-:W-:Y:S01]  /*47e0*/  SHF.L.U32 R14, R35, 0x1f, RZ ;  /* 0x0000001f230e7819 */ /* 0x000fe200000006ff */
[C---:B---3--:R-:W-:Y:S01]  /*47f0*/  @!P1 IMAD.HI.U32 R8, R11.reuse, R8, RZ ;  /* 0x000000080b089227 */ /* 0x048fe200078e00ff */
[----:B--2---:R-:W-:Y:S02]  /*4800*/  @!P1 ISETP.NE.AND P0, PT, R12, 0x1, PT ;  /* 0x000000010c00980c */ /* 0x004fe40003f05270 */
[----:B-1----:R-:W-:Y:S01]  /*4810*/  @!P1 ISETP.NE.AND P2, PT, R2, 0x1, PT ;  /* 0x000000010200980c */ /* 0x002fe20003f45270 */
[----:B------:R-:W-:Y:S01]  /*4820*/  SYNCS.ARRIVE.TRANS64.RED.A1T0 RZ, [UR19], RZ ;  /* 0x000000ffffff79a7 */ /* 0x000fe20008100413 */
[C---:B------:R-:W-:Y:S01]  /*4830*/  @!P1 IMAD.HI.U32 R13, R10.reuse, R13, RZ ;  /* 0x0000000d0a0d9227 */ /* 0x040fe200078e00ff */
[----:B------:R-:W-:Y:S04]  /*4840*/  @!P1 SHF.R.U32.HI R8, RZ, R9, R8 ;  /* 0x00000009ff089219 */ /* 0x000fe80000011608 */
[----:B------:R-:W-:Y:S01]  /*4850*/  @!P1 SEL R8, R11, R8, !P2 ;  /* 0x000000080b089207 */ /* 0x000fe20005000000 */
[----:B------:R-:W1:Y:S01]  /*4860*/  SYNCS.PHASECHK.TRANS64.TRYWAIT P5, [UR14+0x98], R14 ;  /* 0x0000980eff0075a7 */ /* 0x000e6200080a110e */
[----:B-----5:R-:W2:Y:S02]  /*4870*/  @!P1 LDC R0, c[0x0][0xb20] ;  /* 0x0002c800ff009b82 */ /* 0x020ea40000000800 */
[----:B--2---:R-:W-:Y:S04]  /*4880*/  @!P1 SHF.R.U32.HI R0, RZ, R0, R13 ;  /* 0x00000000ff009219 */ /* 0x004fe8000001160d */
[----:B------:R-:W-:Y:S05]  /*4890*/  @!P1 SEL R9, R10, R0, !P0 ;  /* 0x000000000a099207 */ /* 0x000fea0004000000 */
[----:B------:R-:W-:Y:S02]  /*48a0*/  @!P1 IMAD.IADD R0, R9, 0x1, -R8 ;  /* 0x0000000109009824 */ /* 0x000fe400078e0a08 */
[----:B------:R-:W-:Y:S02]  /*48b0*/  @!P1 IMAD.IADD R8, R8, 0x1, -R9 ;  /* 0x0000000108089824 */ /* 0x000fe400078e0a09 */
[----:B------:R-:W-:Y:S02]  /*48c0*/  @!P1 IMAD R11, R0, R2, R11 ;  /* 0x00000002000b9224 */ /* 0x000fe400078e020b */
[----:B------:R-:W-:Y:S01]  /*48d0*/  @!P1 IMAD R10, R8, R12, R10 ;  /* 0x0000000c080a9224 */ /* 0x000fe200078e020a */
[----:B-1--4-:R-:W-:Y:S06]  /*48e0*/  @!P5 BRA `(.L_x_71) ;  /* 0x000000380014d947 */ /* 0x012fec0003800000 */
.L_x_148:
[----:B------:R-:W-:Y:S01]  /*48f0*/  @!P4 IADD3 R2, P0, PT, R36, 0x580, RZ ;  /* 0x000005802402c810 */ /* 0x000fe20007f1e0ff */
[----:B------:R-:W-:Y:S01]  /*4900*/  VOTEU.ALL UP1, P4 ;  /* 0x0000000000ff7886 */ /* 0x000fe20002020000 */
[----:B------:R-:W-:Y:S01]  /*4910*/  UIADD3 UR17, UPT, UPT, UR16, 0x1, URZ ;  /* 0x0000000110117890 */ /* 0x000fe2000fffe0ff */
[----:B------:R-:W-:Y:S01]  /*4920*/  LOP3.LUT R34, R34, 0x1, RZ, 0x3c, !PT ;  /* 0x0000000122227812 */ /* 0x000fe200078e3cff */
[----:B------:R-:W-:Y:S01]  /*4930*/  VOTEU.ALL UP0, P4 ;  /* 0x0000000000ff7886 */ /* 0x000fe20002000000 */
[----:B-1----:R-:W-:Y:S01]  /*4940*/  @!P4 IMAD.X R0, RZ, RZ, R37, P0 ;  /* 0x000000ffff00c224 */ /* 0x002fe200000e0625 */
[----:B------:R-:W-:Y:S01]  /*4950*/  @!P4 R2UR UR9, R2 ;  /* 0x000000000209c2ca */ /* 0x000fe200000e0000 */
[----:B------:R-:W-:Y:S01]  /*4960*/  @!UP1 UIADD3 UR10, UPT, UPT, UR10, 0x20, URZ ;  /* 0x000000200a0a9890 */ /* 0x000fe2000fffe0ff */
[----:B------:R-:W-:Y:S01]  /*4970*/  IMAD.IADD R14, R10, 0x1, R90 ;  /* 0x000000010a0e7824 */ /* 0x000fe200078e025a */
[----:B------:R-:W-:Y:S01]  /*4980*/  UISETP.NE.AND UP5, UPT, UR17, 0x3, UPT ;  /* 0x000000031100788c */ /* 0x000fe2000bfa5270 */
[----:B------:R-:W-:Y:S01]  /*4990*/  @!P4 R2UR UR8, R0 ;  /* 0x000000000008c2ca */ /* 0x000fe200000e0000 */
[----:B------:R-:W-:Y:S04]  /*49a0*/  IMAD.IADD R18, R11, 0x1, R91 ;  /* 0x000000010b127824 */ /* 0x000fe800078e025b */
[----:B------:R-:W-:Y:S04]  /*49b0*/  PLOP3.LUT P0, PT, PT, PT, UP5, 0x80, 0x8 ;  /* 0x000000000008781c */ /* 0x000fe80003f0f058 */
[----:B------:R-:W-:Y:S01]  /*49c0*/  IMAD.U32 R8, RZ, RZ, UR9 ;  /* 0x00000009ff087e24 */ /* 0x000fe2000f8e00ff */
[----:B------:R-:W-:Y:S01]  /*49d0*/  UIADD3 UR9, UPT, UPT, UR14, 0x80, URZ ;  /* 0x000000800e097890 */ /* 0x000fe2000fffe0ff */
[----:B------:R-:W-:Y:S02]  /*49e0*/  SEL R0, RZ, 0x1, P0 ;  /* 0x00000001ff007807 */ /* 0x000fe40000000000 */
[----:B------:R-:W-:Y:S01]  /*49f0*/  IMAD.U32 R9, RZ, RZ, UR8 ;  /* 0x00000008ff097e24 */ /* 0x000fe2000f8e00ff */
[----:B------:R-:W-:Y:S01]  /*4a00*/  @!UP1 ULEA UR8, UR16, UR7, 0xd ;  /* 0x0000000710089291 */ /* 0x000fe2000f8e68ff */
[----:B------:R-:W-:Y:S01]  /*4a10*/  @!P4 R2UR UR20, R8 ;  /* 0x000000000814c2ca */ /* 0x000fe200000e0000 */
[----:B------:R-:W-:Y:S01]  /*4a20*/  @!UP1 UPRMT UR16, URZ, 0x40, URZ ;  /* 0x00000040ff109896 */ /* 0x000fe200080000ff */
[----:B------:R-:W-:Y:S01]  /*4a30*/  LOP3.LUT R35, R35, R0, RZ, 0x3c, !PT ;  /* 0x0000000023237212 */ /* 0x000fe200078e3cff */
[----:B------:R-:W-:Y:S01]  /*4a40*/  @!UP1 UIADD3 UR8, UPT, UPT, UR8, 0x200, URZ ;  /* 0x0000020008089890 */ /* 0x000fe2000fffe0ff */
[----:B------:R-:W-:Y:S01]  /*4a50*/  @!P4 R2UR UR21, R9 ;  /* 0x000000000915c2ca */ /* 0x000fe200000e0000 */
[----:B------:R-:W-:Y:S02]  /*4a60*/  @!UP1 UPRMT UR19, UR16, 0x5410, URZ ;  /* 0x0000541010139896 */ /* 0x000fe400080000ff */
[----:B------:R-:W-:Y:S10]  /*4a70*/  UPRMT UR18, UR45, 0x654, UR9 ;  /* 0x000006542d127896 */ /* 0x000ff40008000009 */
[----:B------:R2:W-:Y:S01]  /*4a80*/  @!UP0 UTMALDG.4D.IM2COL [UR8], [UR20], UR19 ;  /* 0x00000008140083b4 */ /* 0x0005e20008058013 */
[----:B------:R2:W-:Y:S01]  /*4a90*/  @!P4 SYNCS.ARRIVE.TRANS64.RED.A0TR RZ, [UR14+0x80], R33 ;  /* 0x00008021ffffc9a7 */ /* 0x0005e2000830040e */
[----:B------:R-:W-:Y:S01]  /*4aa0*/  UPLOP3.LUT UP0, UPT, UPT, UPT, UPT, 0x80, 0x8 ;  /* 0x000000000008789c */ /* 0x000fe20003f0f070 */
[----:B------:R-:W-:Y:S01]  /*4ab0*/  SYNCS.ARRIVE.TRANS64.RED.A1T0 RZ, [UR18], RZ ;  /* 0x000000ffffff79a7 */ /* 0x000fe20008100412 */
[----:B------:R-:W-:Y:S01]  /*4ac0*/  USEL UR18, UR17, URZ, UP5 ;  /* 0x000000ff11127287 */ /* 0x000fe2000a800000 */
[----:B------:R-:W-:Y:S11]  /*4ad0*/  @P3 BRA `(.L_x_72) ;  /* 0xfffffff400043947 */ /* 0x000ff6000383ffff */
[----:B------:R-:W-:Y:S01]  /*4ae0*/  UIADD3 UR7, UPT, UPT, UR7, 0x98, URZ ;  /* 0x0000009807077890 */ /* 0x000fe2000fffe0ff */
[----:B------:R-:W-:-:S03]  /*4af0*/  SHF.L.U32 R2, R35, 0x1f, RZ ;  /* 0x0000001f23027819 */ /* 0x000fc600000006ff */
[----:B------:R-:W-:-:S09]  /*4b00*/  ULEA UR4, UR18, UR7, 0x3 ;  /* 0x0000000712047291 */ /* 0x000fd2000f8e18ff */
[----:B------:R-:W1:Y:S02]  /*4b10*/  SYNCS.PHASECHK.TRANS64.TRYWAIT P0, [UR4], R2 ;  /* 0x00000002ff0075a7 */ /* 0x000e640008001104 */
[----:B-1----:R-:W-:Y:S05]  /*4b20*/  @!P0 BRA `(.L_x_73) ;  /* 0x00000034009c8947 */ /* 0x002fea0003800000 */
.L_x_150:
[----:B------:R-:W-:-:S04]  /*4b30*/  UIADD3 UR4, UPT, UPT, UR18, 0x1, URZ ;  /* 0x0000000112047890 */ /* 0x000fc8000fffe0ff */
[----:B------:R-:W-:-:S04]  /*4b40*/  UISETP.NE.AND UP0, UPT, UR4, 0x3, UPT ;  /* 0x000000030400788c */ /* 0x000fc8000bf05270 */
[----:B------:R-:W-:Y:S02]  /*4b50*/  USEL UR4, UR4, URZ, UP0 ;  /* 0x000000ff04047287 */ /* 0x000fe40008000000 */
[----:B------:R-:W-:-:S04]  /*4b60*/  PLOP3.LUT P0, PT, PT, PT, UP0, 0x80, 0x8 ;  /* 0x000000000008781c */ /* 0x000fc80003f0f008 */
[----:B-1----:R-:W-:Y:S01]  /*4b70*/  SEL R2, RZ, 0x1, P0 ;  /* 0x00000001ff027807 */ /* 0x002fe20000000000 */
[----:B------:R-:W-:-:S03]  /*4b80*/  IMAD.U32 R0, RZ, RZ, UR4 ;  /* 0x00000004ff007e24 */ /* 0x000fc6000f8e00ff */
[----:B------:R-:W-:Y:S01]  /*4b90*/  LOP3.LUT R35, R35, R2, RZ, 0x3c, !PT ;  /* 0x0000000223237212 */ /* 0x000fe200078e3cff */
[C---:B------:R-:W-:Y:S01]  /*4ba0*/  VIADD R4, R0.reuse, 0x1 ;  /* 0x0000000100047836 */ /* 0x040fe20000000000 */
[----:B------:R-:W-:Y:S02]  /*4bb0*/  LEA R2, R0, UR7, 0x3 ;  /* 0x0000000700027c11 */ /* 0x000fe4000f8e18ff */
[----:B------:R-:W-:Y:S02]  /*4bc0*/  SHF.L.U32 R3, R35, 0x1f, RZ ;  /* 0x0000001f23037819 */ /* 0x000fe400000006ff */
[----:B------:R-:W-:Y:S02]  /*4bd0*/  ISETP.NE.AND P0, PT, R4, 0x3, PT ;  /* 0x000000030400780c */ /* 0x000fe40003f05270 */
[----:B------:R-:W1:Y:S02]  /*4be0*/  SYNCS.PHASECHK.TRANS64.TRYWAIT P1, [R2+URZ], R3 ;  /* 0x00000003020075a7 */ /* 0x000e6400080211ff */
[----:B------:R-:W-:-:S02]  /*4bf0*/  SEL R0, RZ, 0x1, P0 ;  /* 0x00000001ff007807 */ /* 0x000fc40000000000 */
[----:B------:R-:W-:Y:S02]  /*4c00*/  SEL R4, R4, RZ, P0 ;  /* 0x000000ff04047207 */ /* 0x000fe40000000000 */
[----:B------:R-:W-:Y:S01]  /*4c10*/  LOP3.LUT R0, R35, R0, RZ, 0x3c, !PT ;  /* 0x0000000023007212 */ /* 0x000fe200078e3cff */
[----:B-1----:R-:W-:Y:S06]  /*4c20*/  @!P1 BRA `(.L_x_74) ;  /* 0x0000003400749947 */ /* 0x002fec0003800000 */
.L_x_151:
[----:B------:R-:W-:Y:S02]  /*4c30*/  LEA R4, R4, UR7, 0x3 ;  /* 0x0000000704047c11 */ /* 0x000fe4000f8e18ff */
[----:B------:R-:W-:-:S07]  /*4c40*/  SHF.L.U32 R0, R0, 0x1f, RZ ;  /* 0x0000001f00007819 */ /* 0x000fce00000006ff */
.L_x_75:
[----:B---3--:R3:W4:Y:S02]  /*4c50*/  SYNCS.PHASECHK.TRANS64.TRYWAIT P0, [R4+URZ], R0 ;  /* 0x00000000040075a7 */ /* 0x00872400080011ff */
[----:B----4-:R-:W-:Y:S05]  /*4c60*/  @!P0 NANOSLEEP.SYNCS 0x989680 ;  /* 0x009896800000895d */ /* 0x010fea0003900000 */
[----:B------:R-:W4:Y:S02]  /*4c70*/  @!P0 SYNCS.PHASECHK.TRANS64 P0, [R4+URZ], R0 ;  /* 0x00000000040085a7 */ /* 0x000f2400080010ff */
[----:B--2-4-:R-:W-:Y:S05]  /*4c80*/  @P0 EXIT ;  /* 0x000000000000094d */ /* 0x014fea0003800000 */
[----:B------:R-:W-:Y:S05]  /*4c90*/  BRA `(.L_x_75) ;  /* 0xfffffffc00ec7947 */ /* 0x000fea000383ffff */
.L_x_63:
[----:B------:R-:W-:-:S06]  /*4ca0*/  UISETP.GE.AND UP0, UPT, UR6, 0x4, UPT ;  /* 0x000000040600788c */ /* 0x000fcc000bf06270 */
[----:B------:R-:W-:-:S13]  /*4cb0*/  PLOP3.LUT P0, PT, PT, PT, UP0, 0x80, 0x8 ;  /* 0x000000000008781c */ /* 0x000fda0003f0f008 */
[----:B------:R-:W-:Y:S05]  /*4cc0*/  @!P0 EXIT ;  /* 0x000000000000894d */ /* 0x000fea0003800000 */
[----:B------:R-:W-:Y:S01]  /*4cd0*/  BAR.SYNC.DEFER_BLOCKING 0x6, 0xa0 ;  /* 0x0182800000007b1d */ /* 0x000fe20000010000 */
[C---:B------:R-:W-:Y:S01]  /*4ce0*/  IMAD.SHL.U32 R0, R102.reuse, 0x20, RZ ;  /* 0x0000002066007824 */ /* 0x040fe200078e00ff */
[C---:B------:R-:W-:Y:S01]  /*4cf0*/  LOP3.LUT R103, R102.reuse, 0x2, RZ, 0xc0, !PT ;  /* 0x0000000266677812 */ /* 0x040fe200078ec0ff */
[C---:B------:R-:W-:Y:S01]  /*4d00*/  IMAD.SHL.U32 R106, R102.reuse, 0x4, RZ ;  /* 0x00000004666a7824 */ /* 0x040fe200078e00ff */
[C---:B------:R-:W-:Y:S01]  /*4d10*/  LOP3.LUT R99, R102.reuse, 0x60, RZ, 0xc0, !PT ;  /* 0x0000006066637812 */ /* 0x040fe200078ec0ff */
[----:B------:R-:W-:Y:S01]  /*4d20*/  IMAD.U32 R46, R102, 0x10000, RZ ;  /* 0x00010000662e7824 */ /* 0x000fe200078e00ff */
[----:B------:R-:W-:Y:S02]  /*4d30*/  UMOV UR52, 0x400 ;  /* 0x0000040000347882 */ /* 0x000fe40000000000 */
[----:B------:R-:W1:Y:S01]  /*4d40*/  LDC R95, c[0x0][0x370] ;  /* 0x0000dc00ff5f7b82 */ /* 0x000e620000000800 */
[----:B------:R-:W-:Y:S01]  /*4d50*/  ULEA UR52, UR45, UR52, 0x18 ;  /* 0x000000342d347291 */ /* 0x000fe2000f8ec0ff */
[----:B------:R-:W-:Y:S01]  /*4d60*/  LOP3.LUT R4, R0, 0xc0, RZ, 0xc0, !PT ;  /* 0x000000c000047812 */ /* 0x000fe200078ec0ff */
[----:B------:R-:W-:Y:S01]  /*4d70*/  IMAD.MOV.U32 R98, RZ, RZ, 0x1 ;  /* 0x00000001ff627424 */ /* 0x000fe200078e00ff */
[----:B------:R-:W-:Y:S01]  /*4d80*/  LOP3.LUT R102, R102, 0x4, RZ, 0xc0, !PT ;  /* 0x0000000466667812 */ /* 0x000fe200078ec0ff */
[----:B------:R-:W-:Y:S01]  /*4d90*/  UIADD3 UR55, UPT, UPT, UR52, 0x200, URZ ;  /* 0x0000020034377890 */ /* 0x000fe2000fffe0ff */
[----:B------:R-:W-:Y:S01]  /*4da0*/  LOP3.LUT R106, R4, 0x18, R106, 0xf8, !PT ;  /* 0x00000018046a7812 */ /* 0x000fe200078ef86a */
[----:B------:R-:W-:Y:S01]  /*4db0*/  IMAD.MOV.U32 R45, RZ, RZ, RZ ;  /* 0x000000ffff2d7224 */ /* 0x000fe200078e00ff */
[----:B------:R-:W2:Y:S01]  /*4dc0*/  LDC R42, c[0x0][0xb0c] ;  /* 0x0002c300ff2a7b82 */ /* 0x000ea20000000800 */
[----:B------:R-:W-:-:S02]  /*4dd0*/  IADD3 R105, PT, PT, -R102, 0x2, RZ ;  /* 0x0000000266697810 */ /* 0x000fc40007ffe1ff */
[----:B------:R-:W-:Y:S02]  /*4de0*/  CS2R R96, SRZ ;  /* 0x0000000000607805 */ /* 0x000fe4000001ff00 */
[----:B------:R-:W-:Y:S01]  /*4df0*/  LOP3.LUT R106, R106, 0xf20, R0, 0xf8, !PT ;  /* 0x00000f206a6a7812 */ /* 0x000fe200078ef800 */
[----:B------:R-:W-:Y:S01]  /*4e00*/  IMAD.MOV.U32 R64, RZ, RZ, RZ ;  /* 0x000000ffff407224 */ /* 0x000fe200078e00ff */
[----:B------:R-:W-:Y:S01]  /*4e10*/  LOP3.LUT R46, R46, 0x600000, RZ, 0xc0, !PT ;  /* 0x006000002e2e7812 */ /* 0x000fe200078ec0ff */
[----:B------:R-:W-:Y:S01]  /*4e20*/  IMAD.MOV R103, RZ, RZ, -R103 ;  /* 0x000000ffff677224 */ /* 0x000fe200078e0a67 */
[----:B------:R-:W-:Y:S01]  /*4e30*/  LEA R106, R106, UR55, 0x1 ;  /* 0x000000376a6a7c11 */ /* 0x000fe2000f8e08ff */
[----:B------:R-:W4:Y:S01]  /*4e40*/  LDC R93, c[0x0][0xb20] ;  /* 0x0002c800ff5d7b82 */ /* 0x000f220000000800 */
[----:B------:R-:W3:Y:S01]  /*4e50*/  LDS R2, [UR52+0x110] ;  /* 0x00011034ff027984 */ /* 0x000ee20008000800 */
[----:B------:R-:W-:Y:S01]  /*4e60*/  IMAD.MOV R102, RZ, RZ, -R102 ;  /* 0x000000ffff667224 */ /* 0x000fe200078e0a66 */
[----:B------:R-:W1:Y:S01]  /*4e70*/  LDCU.64 UR56, c[0x0][0x348] ;  /* 0x00006900ff3877ac */ /* 0x000e620008000a00 */
[----:B------:R-:W-:Y:S01]  /*4e80*/  IMAD.SHL.U32 R105, R105, 0x10, RZ ;  /* 0x0000001069697824 */ /* 0x000fe200078e00ff */
[----:B------:R-:W1:Y:S03]  /*4e90*/  LDCU.64 UR36, c[0x0][0x888] ;  /* 0x00011100ff2477ac */ /* 0x000e660008000a00 */
[----:B------:R-:W1:Y:S01]  /*4ea0*/  LDC R41, c[0x0][0xb30] ;  /* 0x0002cc00ff297b82 */ /* 0x000e620000000800 */
[----:B------:R-:W1:Y:S01]  /*4eb0*/  LDCU.64 UR46, c[0x0][0x8b0] ;  /* 0x00011600ff2e77ac */ /* 0x000e620008000a00 */
[----:B------:R-:W1:Y:S06]  /*4ec0*/  LDCU.64 UR38, c[0x0][0x8a8] ;  /* 0x00011500ff2677ac */ /* 0x000e6c0008000a00 */
[----:B------:R-:W1:Y:S01]  /*4ed0*/  LDC.64 R84, c[0x0][0xb10] ;  /* 0x0002c400ff547b82 */ /* 0x000e620000000a00 */
[----:B------:R-:W1:Y:S01]  /*4ee0*/  LDCU.64 UR48, c[0x0][0xa90] ;  /* 0x00015200ff3077ac */ /* 0x000e620008000a00 */
[----:B------:R-:W-:-:S06]  /*4ef0*/  UMOV UR54, URZ ;  /* 0x000000ff00367c82 */ /* 0x000fcc0008000000 */
[----:B------:R-:W1:Y:S01]  /*4f00*/  LDC.64 R38, c[0x0][0xb18] ;  /* 0x0002c600ff267b82 */ /* 0x000e620000000a00 */
[----:B------:R-:W-:-:S07]  /*4f10*/  UMOV UR53, URZ ;  /* 0x000000ff00357c82 */ /* 0x000fce0008000000 */
[----:B------:R-:W1:Y:S08]  /*4f20*/  LDC.64 R80, c[0x0][0x888] ;  /* 0x00022200ff507b82 */ /* 0x000e700000000a00 */
[----:B------:R-:W1:Y:S01]  /*4f30*/  LDC.64 R36, c[0x0][0xb28] ;  /* 0x0002ca00ff247b82 */ /* 0x000e620000000a00 */
[C---:B---3--:R-:W-:Y:S01]  /*4f40*/  VIADD R3, R2.reuse, 0x40 ;  /* 0x0000004002037836 */ /* 0x048fe20000000000 */
[----:B------:R-:W-:-:S04]  /*4f50*/  LOP3.LUT R2, R2, 0xffff, RZ, 0xc0, !PT ;  /* 0x0000ffff02027812 */ /* 0x000fc800078ec0ff */
[----:B------:R-:W-:Y:S02]  /*4f60*/  LOP3.LUT R3, R3, 0xffff, RZ, 0xc0, !PT ;  /* 0x0000ffff03037812 */ /* 0x000fe400078ec0ff */
[----:B------:R-:W3:Y:S03]  /*4f70*/  LDC.64 R82, c[0x0][0x890] ;  /* 0x00022400ff527b82 */ /* 0x000ee60000000a00 */
[----:B------:R1:W-:Y:S05]  /*4f80*/  STL.64 [R1], R2 ;  /* 0x0000000201007387 */ /* 0x0003ea0000100a00 */
[----:B------:R-:W1:Y:S08]  /*4f90*/  LDC.64 R88, c[0x0][0xa80] ;  /* 0x0002a000ff587b82 */ /* 0x000e700000000a00 */
[----:B------:R-:W1:Y:S08]  /*4fa0*/  LDC.64 R86, c[0x0][0xa88] ;  /* 0x0002a200ff567b82 */ /* 0x000e700000000a00 */
[----:B--2-4-:R-:W1:Y:S02]  /*4fb0*/  LDC R94, c[0x0][0x374] ;  /* 0x0000dd00ff5e7b82 */ /* 0x014e640000000800 */
.L_x_106:
[----:B-1----:R-:W-:Y:S04]  /*4fc0*/  SHF.L.U32 R2, R96, 0x1f, RZ ;  /* 0x0000001f60027819 */ /* 0x002fe800000006ff */
[----:B------:R-:W1:Y:S02]  /*4fd0*/  SYNCS.PHASECHK.TRANS64.TRYWAIT P0, [UR52+0xc0], R2 ;  /* 0x0000c002ff0075a7 */ /* 0x000e640008001134 */
[----:B-1----:R-:W-:Y:S05]  /*4fe0*/  @!P0 BRA `(.L_x_76) ;  /* 0x0000003000988947 */ /* 0x002fea0003800000 */
.L_x_153:
[----:B------:R-:W2:Y:S01]  /*4ff0*/  LDC.64 R10, c[0x0][0xb10] ;  /* 0x0002c400ff0a7b82 */ /* 0x000ea20000000a00 */
[----:B------:R-:W4:Y:S01]  /*5000*/  LDS.128 R20, [UR52+0x100] ;  /* 0x00010034ff147984 */ /* 0x000f220008000c00 */
[----:B------:R-:W-:Y:S01]  /*5010*/  UIADD3 UR4, UPT, UPT, UR52, 0xc8, URZ ;  /* 0x000000c834047890 */ /* 0x000fe2000fffe0ff */
[----:B-1----:R-:W-:Y:S01]  /*5020*/  IMAD R0, R45, 0x4, R1 ;  /* 0x000000042d007824 */ /* 0x002fe200078e0201 */
[----:B------:R-:W-:Y:S04]  /*5030*/  ISETP.NE.AND P1, PT, R41, 0x1, PT ;  /* 0x000000012900780c */ /* 0x000fe80003f25270 */
[----:B------:R-:W1:Y:S01]  /*5040*/  LDC.64 R8, c[0x0][0xb18] ;  /* 0x0002c600ff087b82 */ /* 0x000e620000000a00 */
[----:B------:R-:W-:Y:S01]  /*5050*/  UPRMT UR4, URZ, 0x654, UR4 ;  /* 0x00000654ff047896 */ /* 0x000fe20008000004 */
[----:B------:R-:W-:Y:S01]  /*5060*/  ISETP.GE.AND P0, PT, R40, 0x1, PT ;  /* 0x000000012800780c */ /* 0x000fe20003f06270 */
[----:B------:R-:W-:Y:S01]  /*5070*/  @!PT LDS RZ, [RZ] ;  /* 0x00000000fffff984 */ /* 0x000fe20000000800 */
[----:B------:R-:W-:Y:S01]  /*5080*/  @!PT LDS RZ, [RZ] ;  /* 0x00000000fffff984 */ /* 0x000fe20000000800 */
[----:B------:R-:W-:Y:S01]  /*5090*/  @!PT LDS RZ, [RZ] ;  /* 0x00000000fffff984 */ /* 0x000fe20000000800 */
[----:B------:R-:W-:Y:S01]  /*50a0*/  @!PT LDS RZ, [RZ] ;  /* 0x00000000fffff984 */ /* 0x000fe20000000800 */
[----:B------:R3:W-:Y:S06]  /*50b0*/  MEMBAR.ALL.CTA ;  /* 0x0000000000007992 */ /* 0x0007ec0000008000 */
[----:B---3--:R-:W3:Y:S01]  /*50c0*/  FENCE.VIEW.ASYNC.S ;  /* 0x00000000000073c6 */ /* 0x008ee20000000000 */
[----:B------:R-:W1:Y:S08]  /*50d0*/  @!P1 LDC R12, c[0x0][0xb20] ;  /* 0x0002c800ff0c9b82 */ /* 0x000e700000000800 */
[----:B------:R-:W1:Y:S01]  /*50e0*/  @!P1 LDC R7, c[0x0][0xb0c] ;  /* 0x0002c300ff079b82 */ /* 0x000e620000000800 */
[----:B---3--:R-:W-:Y:S01]  /*50f0*/  SYNCS.ARRIVE.TRANS64.RED.A1T0 RZ, [UR4], RZ ;  /* 0x000000ffffff79a7 */ /* 0x008fe20008100404 */
[----:B------:R3:W5:Y:S01]  /*5100*/  LDL R16, [R0] ;  /* 0x0000000000107983 */ /* 0x0007620000100800 */
[----:B----4-:R-:W-:Y:S04]  /*5110*/  LOP3.LUT P4, RZ, R22, 0x1, RZ, 0xc0, !PT ;  /* 0x0000000116ff7812 */ /* 0x010fe8000788c0ff */
[----:B------:R-:W-:Y:S09]  /*5120*/  P2R R107, PR, RZ, 0x10 ;  /* 0x00000010ff6b7803 */ /* 0x000ff20000000000 */
[----:B------:R-:W-:Y:S02]  /*5130*/  @P4 MOV R44, R20 ;  /* 0x00000014002c4202 */ /* 0x000fe40000000f00 */
[----:B------:R-:W-:Y:S01]  /*5140*/  @P4 LOP3.LUT R43, R21, 0xffff, RZ, 0xc0, !PT ;  /* 0x0000ffff152b4812 */ /* 0x000fe200078ec0ff */
[----:B--23--:R-:W-:Y:S06]  /*5150*/  @!P0 BRA `(.L_x_77) ;  /* 0x0000000000a48947 */ /* 0x00cfec0003800000 */
[----:B------:R-:W-:Y:S01]  /*5160*/  IMAD.HI.U32 R0, R94, R39, RZ ;  /* 0x000000275e007227 */ /* 0x000fe200078e00ff */
[----:B------:R-:W-:Y:S02]  /*5170*/  ISETP.NE.AND P0, PT, R38, 0x1, PT ;  /* 0x000000012600780c */ /* 0x000fe40003f05270 */
[----:B------:R-:W-:Y:S01]  /*5180*/  ISETP.NE.AND P2, PT, R40, 0x1, PT ;  /* 0x000000012800780c */ /* 0x000fe20003f45270 */
[----:B------:R-:W-:Y:S01]  /*5190*/  IMAD.HI.U32 R4, R95, R84, RZ ;  /* 0x000000545f047227 */ /* 0x000fe200078e00ff */
[----:B------:R-:W-:Y:S02]  /*51a0*/  SHF.R.U32.HI R0, RZ, R93, R0 ;  /* 0x0000005dff007219 */ /* 0x000fe40000011600 */
[----:B------:R-:W-:Y:S01]  /*51b0*/  ISETP.NE.AND P3, PT, R42, 0x1, PT ;  /* 0x000000012a00780c */ /* 0x000fe20003f65270 */
[----:B------:R-:W-:Y:S01]  /*51c0*/  IMAD.HI.U32 R6, R43, R39, RZ ;  /* 0x000000272b067227 */ /* 0x000fe200078e00ff */
[-C--:B------:R-:W-:Y:S02]  /*51d0*/  SHF.R.U32.HI R4, RZ, R85.reuse, R4 ;  /* 0x00000055ff047219 */ /* 0x080fe40000011604 */
        /* <DEDUP_REMOVED lines=14> */
[C---:B------:R-:W-:Y:S03]  /*52c0*/  IMAD.HI.U32 R0, R3.reuse, R36, RZ ;  /* 0x0000002403007227 */ /* 0x040fe600078e00ff */
[C---:B------:R-:W-:Y:S02]  /*52d0*/  ISETP.GE.OR P0, PT, R2.reuse, R5, P0 ;  /* 0x000000050200720c */ /* 0x040fe40000706670 */
[----:B------:R-:W-:Y:S04]  /*52e0*/  SHF.R.U32.HI R0, RZ, R37, R0 ;  /* 0x00000025ff007219 */ /* 0x000fe80000011600 */
[C---:B------:R-:W-:Y:S05]  /*52f0*/  SEL R6, R3.reuse, R0, !P2 ;  /* 0x0000000003067207 */ /* 0x040fea0005000000 */
        /* <DEDUP_REMOVED lines=14> */
[----:B------:R-:W-:Y:S07]  /*53e0*/  IMAD R43, R3, R38, R43 ;  /* 0x00000026032b7224 */ /* 0x000fee00078e022b */
.L_x_77:
[----:B-1----:R-:W-:Y:S01]  /*53f0*/  @!P1 ISETP.NE.AND P0, PT, R8, 0x1, PT ;  /* 0x000000010800980c */ /* 0x002fe20003f05270 */
[----:B------:R-:W-:Y:S01]  /*5400*/  @!P1 IMAD.HI.U32 R0, R44, R10, RZ ;  /* 0x0000000a2c009227 */ /* 0x000fe200078e00ff */
[----:B------:R-:W-:Y:S01]  /*5410*/  @!P1 ISETP.NE.AND P2, PT, R7, 0x1, PT ;  /* 0x000000010700980c */ /* 0x000fe20003f45270 */
[----:B------:R-:W-:Y:S01]  /*5420*/  ULOP3.LUT UP0, URZ, UR55, 0x1b0, URZ, 0xc0, !UPT ;  /* 0x000001b037ff7892 */ /* 0x000fe2000f80c0ff */
[----:B------:R-:W-:Y:S01]  /*5430*/  R2UR UR41, R14 ;  /* 0x000000000e2972ca */ /* 0x000fe200000e0000 */
[C---:B------:R-:W-:Y:S01]  /*5440*/  @!P1 IMAD.HI.U32 R2, R43.reuse, R9, RZ ;  /* 0x000000092b029227 */ /* 0x040fe200078e00ff */
[----:B------:R-:W-:Y:S02]  /*5450*/  @!P1 SHF.R.U32.HI R0, RZ, R11, R0 ;  /* 0x0000000bff009219 */ /* 0x000fe40000011600 */
[----:B------:R-:W-:Y:S02]  /*5460*/  @P4 SHF.R.U32.HI R104, RZ, 0x10, R21 ;  /* 0x00000010ff684819 */ /* 0x000fe40000011615 */
[----:B------:R-:W-:Y:S02]  /*5470*/  @!P1 SHF.R.U32.HI R2, RZ, R12, R2 ;  /* 0x0000000cff029219 */ /* 0x000fe40000011602 */
[----:B------:R-:W-:Y:S02]  /*5480*/  @!P1 SEL R3, R44, R0, !P2 ;  /* 0x000000002c039207 */ /* 0x000fe40005000000 */
[----:B------:R-:W-:Y:S03]  /*5490*/  @!P1 SEL R2, R43, R2, !P0 ;  /* 0x000000022b029207 */ /* 0x000fe60004000000 */
[----:B------:R-:W-:Y:S02]  /*54a0*/  USHF.L.U32 UR41, UR41, 0x6, URZ ;  /* 0x0000000629297899 */ /* 0x000fe400080006ff */
[----:B------:R-:W-:Y:S02]  /*54b0*/  @!P1 IMAD.IADD R0, R2, 0x1, -R3 ;  /* 0x0000000102009824 */ /* 0x000fe400078e0a03 */
[----:B------:R-:W-:Y:S02]  /*54c0*/  @!P1 IMAD.IADD R2, R3, 0x1, -R2 ;  /* 0x0000000103029824 */ /* 0x000fe400078e0a02 */
[----:B------:R-:W-:Y:S02]  /*54d0*/  @!P1 IMAD R44, R0, R7, R44 ;  /* 0x00000007002c9224 */ /* 0x000fe400078e022c */
[----:B------:R-:W-:Y:S01]  /*54e0*/  @!P1 IMAD R43, R2, R8, R43 ;  /* 0x00000008022b9224 */ /* 0x000fe200078e022b */
[----:B------:R-:W-:Y:S06]  /*54f0*/  BRA.U !UP0, `(.L_x_78) ;  /* 0x00000001087c7547 */ /* 0x000fec000b800000 */
[----:B------:R-:W1:Y:S01]  /*5500*/  LDCU.64 UR8, c[0x4][0x80] ;  /* 0x01001000ff0877ac */ /* 0x000e620008000a00 */
[----:B------:R-:W-:Y:S01]  /*5510*/  MOV R2, 0x0 ;  /* 0x0000000000027802 */ /* 0x000fe20000000f00 */
[----:B------:R-:W-:Y:S02]  /*5520*/  HFMA2 R12, -RZ, RZ, 0, 5.9604644775390625e-08 ;  /* 0x00000001ff0c7431 */ /* 0x000fe400000001ff */
[----:B------:R-:W-:Y:S01]  /*5530*/  IMAD.MOV.U32 R8, RZ, RZ, 0x70 ;  /* 0x00000070ff087424 */ /* 0x000fe200078e00ff */
[----:B------:R2:W3:Y:S01]  /*5540*/  LDC.64 R14, c[0x4][R2] ;  /* 0x01000000020e7b82 */ /* 0x0004e20000000a00 */
[----:B------:R-:W4:Y:S01]  /*5550*/  LDCU.64 UR6, c[0x4][0x88] ;  /* 0x01001100ff0677ac */ /* 0x000f220008000a00 */
[----:B------:R-:W-:Y:S01]  /*5560*/  IMAD.MOV.U32 R13, RZ, RZ, RZ ;  /* 0x000000ffff0d7224 */ /* 0x000fe200078e00ff */
[----:B------:R-:W2:Y:S01]  /*5570*/  LDCU.64 UR4, c[0x4][0x8] ;  /* 0x01000100ff0477ac */ /* 0x000ea20008000a00 */
[----:B-1----:R-:W-:Y:S01]  /*5580*/  MOV R5, UR9 ;  /* 0x0000000900057c02 */ /* 0x002fe20008000f00 */
[----:B------:R-:W-:Y:S01]  /*5590*/  IMAD.U32 R4, RZ, RZ, UR8 ;  /* 0x00000008ff047e24 */ /* 0x000fe2000f8e00ff */
[----:B----4-:R-:W-:Y:S01]  /*55a0*/  MOV R7, UR7 ;  /* 0x0000000700077c02 */ /* 0x010fe20008000f00 */
[----:B------:R-:W-:Y:S01]  /*55b0*/  IMAD.U32 R6, RZ, RZ, UR6 ;  /* 0x00000006ff067e24 */ /* 0x000fe2000f8e00ff */
[----:B--2---:R-:W-:Y:S01]  /*55c0*/  MOV R11, UR5 ;  /* 0x00000005000b7c02 */ /* 0x004fe20008000f00 */
[----:B------:R-:W-:Y:S02]  /*55d0*/  IMAD.U32 R10, RZ, RZ, UR4 ;  /* 0x00000004ff0a7e24 */ /* 0x000fe4000f8e00ff */
[----:B------:R-:W-:Y:S07]  /*55e0*/  LEPC R20, `(.L_x_79) ;  /* 0x000000001014794e */ /* 0x000fee0000000000 */
[----:B---3-5:R-:W-:Y:S05]  /*55f0*/  CALL.ABS.NOINC R14 ;  /* 0x000000000e007343 */ /* 0x028fea0003c00000 */
.L_x_79:
[----:B------:R-:W1:Y:S01]  /*5600*/  LDCU.64 UR8, c[0x4][0x80] ;  /* 0x01001000ff0877ac */ /* 0x000e620008000a00 */
[----:B------:R-:W2:Y:S01]  /*5610*/  LDC.64 R2, c[0x4][R2] ;  /* 0x0100000002027b82 */ /* 0x000ea20000000a00 */
[----:B------:R-:W-:Y:S02]  /*5620*/  HFMA2 R12, -RZ, RZ, 0, 5.9604644775390625e-08 ;  /* 0x00000001ff0c7431 */ /* 0x000fe400000001ff */
[----:B------:R-:W-:Y:S02]  /*5630*/  IMAD.MOV.U32 R8, RZ, RZ, 0x70 ;  /* 0x00000070ff087424 */ /* 0x000fe400078e00ff */
[----:B------:R-:W-:Y:S01]  /*5640*/  IMAD.MOV.U32 R13, RZ, RZ, RZ ;  /* 0x000000ffff0d7224 */ /* 0x000fe200078e00ff */
[----:B------:R-:W3:Y:S01]  /*5650*/  LDCU.64 UR6, c[0x4][0x88] ;  /* 0x01001100ff0677ac */ /* 0x000ee20008000a00 */
[----:B------:R-:W4:Y:S01]  /*5660*/  LDCU.64 UR4, c[0x4][0x8] ;  /* 0x01000100ff0477ac */ /* 0x000f220008000a00 */
[----:B-1----:R-:W-:Y:S02]  /*5670*/  MOV R4, UR8 ;  /* 0x0000000800047c02 */ /* 0x002fe40008000f00 */
[----:B------:R-:W-:Y:S02]  /*5680*/  MOV R5, UR9 ;  /* 0x0000000900057c02 */ /* 0x000fe40008000f00 */
[----:B---3--:R-:W-:Y:S01]  /*5690*/  MOV R7, UR7 ;  /* 0x0000000700077c02 */ /* 0x008fe20008000f00 */
[----:B------:R-:W-:Y:S01]  /*56a0*/  IMAD.U32 R6, RZ, RZ, UR6 ;  /* 0x00000006ff067e24 */ /* 0x000fe2000f8e00ff */
[----:B----4-:R-:W-:Y:S01]  /*56b0*/  MOV R11, UR5 ;  /* 0x00000005000b7c02 */ /* 0x010fe20008000f00 */
[----:B------:R-:W-:Y:S02]  /*56c0*/  IMAD.U32 R10, RZ, RZ, UR4 ;  /* 0x00000004ff0a7e24 */ /* 0x000fe4000f8e00ff */
[----:B------:R-:W-:Y:S07]  /*56d0*/  LEPC R20, `(.L_x_78) ;  /* 0x000000001014794e */ /* 0x000fee0000000000 */
[----:B--2---:R-:W-:Y:S05]  /*56e0*/  CALL.ABS.NOINC R2 ;  /* 0x0000000002007343 */ /* 0x004fea0003c00000 */
.L_x_78:
[----:B------:R-:W-:Y:S01]  /*56f0*/  ISETP.NE.U32.AND P3, PT, R82, RZ, PT ;  /* 0x000000ff5200720c */ /* 0x000fe20003f65070 */
[----:B------:R-:W-:Y:S01]  /*5700*/  UISETP.NE.U32.AND UP0, UPT, UR46, URZ, UPT ;  /* 0x000000ff2e00728c */ /* 0x000fe2000bf05070 */
[----:B------:R-:W-:Y:S02]  /*5710*/  ISETP.NE.AND P6, PT, R101, RZ, PT ;  /* 0x000000ff6500720c */ /* 0x000fe40003fc5270 */
[----:B------:R-:W-:Y:S01]  /*5720*/  ISETP.NE.AND.EX P3, PT, R83, RZ, PT, P3 ;  /* 0x000000ff5300720c */ /* 0x000fe20003f65330 */
[----:B------:R-:W-:Y:S01]  /*5730*/  UISETP.NE.AND.EX UP0, UPT, UR47, URZ, UPT, UP0 ;  /* 0x000000ff2f00728c */ /* 0x000fe2000bf05300 */
[----:B------:R-:W-:Y:S02]  /*5740*/  ISETP.NE.U32.AND P1, PT, RZ, UR36, PT ;  /* 0x00000024ff007c0c */ /* 0x000fe4000bf25070 */
[----:B------:R-:W-:Y:S02]  /*5750*/  PLOP3.LUT P0, PT, PT, PT, PT, 0x8, 0x80 ;  /* 0x000000000080781c */ /* 0x000fe40003f0e170 */
[----:B------:R-:W-:Y:S05]  /*5760*/  ISETP.NE.AND.EX P1, PT, RZ, UR37, PT, P1 ;  /* 0x00000025ff007c0c */ /* 0x000fea000bf25310 */
[----:B------:R-:W-:Y:S02]  /*5770*/  @P6 PLOP3.LUT P0, PT, P3, PT, PT, 0x80, 0x8 ;  /* 0x000000000008681c */ /* 0x000fe40001f0f070 */
[----:B------:R-:W-:Y:S11]  /*5780*/  @!P3 BRA `(.L_x_80) ;  /* 0x00000000002cb947 */ /* 0x000ff60003800000 */
[----:B------:R-:W-:Y:S01]  /*5790*/  ISETP.NE.U32.AND P2, PT, R80, RZ, PT ;  /* 0x000000ff5000720c */ /* 0x000fe20003f45070 */
[----:B------:R-:W-:Y:S03]  /*57a0*/  IMAD.MOV.U32 R92, RZ, RZ, 0x1 ;  /* 0x00000001ff5c7424 */ /* 0x000fe600078e00ff */
[----:B------:R-:W-:Y:S11]  /*57b0*/  ISETP.NE.AND.EX P2, PT, R81, RZ, PT, P2 ;  /* 0x000000ff5100720c */ /* 0x000ff60003f45320 */
[----:B------:R-:W-:Y:S02]  /*57c0*/  @!UPT UIADD3 URZ, UPT, UPT, URZ, URZ, URZ ;  /* 0x000000fffffff290 */ /* 0x000fe4000fffe0ff */
[----:B------:R-:W1:Y:S01]  /*57d0*/  @P2 LDC.64 R2, c[0x0][0x888] ;  /* 0x00022200ff022b82 */ /* 0x000e620000000a00 */
[----:B------:R-:W-:Y:S04]  /*57e0*/  @P2 IMAD R0, R17, R82, RZ ;  /* 0x0000005211002224 */ /* 0x000fe800078e02ff */
[----:B-1----:R-:W-:Y:S04]  /*57f0*/  @P2 IMAD.WIDE R2, R0, 0x4, R2 ;  /* 0x0000000400022825 */ /* 0x002fe800078e0202 */
[----:B------:R-:W-:Y:S01]  /*5800*/  HFMA2 R0, -RZ, RZ, 0, 5.9604644775390625e-08 ;  /* 0x00000001ff007431 */ /* 0x000fe200000001ff */
[----:B-----5:R1:W5:Y:S04]  /*5810*/  @P2 LDG.E R49, desc[UR50][R2.64] ;  /* 0x0000003202312981 */ /* 0x020368000c1e1900 */
[----:B------:R-:W-:Y:S01]  /*5820*/  @!P2 PRMT R92, R0, 0x7610, R92 ;  /* 0x00007610005ca816 */ /* 0x000fe2000000005c */
[----:B-1----:R-:W2:Y:S06]  /*5830*/  @!P2 LDC R49, c[0x0][0x880] ;  /* 0x00022000ff31ab82 */ /* 0x002eac0000000800 */
.L_x_80:
[----:B------:R-:W-:Y:S05]  /*5840*/  BRA.U !UP0, `(.L_x_81) ;  /* 0x0000000108207547 */ /* 0x000fea000b800000 */
[----:B------:R-:W-:Y:S04]  /*5850*/  ISETP.NE.U32.AND P2, PT, RZ, UR38, PT ;  /* 0x00000026ff007c0c */ /* 0x000fe8000bf45070 */
[----:B------:R-:W-:Y:S11]  /*5860*/  ISETP.NE.AND.EX P2, PT, RZ, UR39, PT, P2 ;  /* 0x00000027ff007c0c */ /* 0x000ff6000bf45320 */
[----:B------:R-:W-:Y:S02]  /*5870*/  @!UPT UIADD3 URZ, UPT, UPT, URZ, URZ, URZ ;  /* 0x000000fffffff290 */ /* 0x000fe4000fffe0ff */
[----:B------:R-:W1:Y:S01]  /*5880*/  @P2 LDC.64 R2, c[0x0][0x8a8] ;  /* 0x00022a00ff022b82 */ /* 0x000e620000000a00 */
[----:B------:R-:W-:Y:S04]  /*5890*/  @P2 IMAD R0, R17, UR46, RZ ;  /* 0x0000002e11002c24 */ /* 0x000fe8000f8e02ff */
[----:B-1----:R-:W-:Y:S05]  /*58a0*/  @P2 IMAD.WIDE R2, R0, 0x4, R2 ;  /* 0x0000000400022825 */ /* 0x002fea00078e0202 */
[----:B-----5:R1:W5:Y:S02]  /*58b0*/  @P2 LDG.E R47, desc[UR50][R2.64] ;  /* 0x00000032022f2981 */ /* 0x020364000c1e1900 */
[----:B-1----:R-:W3:Y:S02]  /*58c0*/  @!P2 LDC R47, c[0x0][0x8a0] ;  /* 0x00022800ff2fab82 */ /* 0x002ee40000000800 */
.L_x_81:
[----:B--2--5:R-:W-:Y:S01]  /*58d0*/  FSETP.NEU.AND P2, PT, R49, RZ, PT ;  /* 0x000000ff3100720b */ /* 0x024fe20003f4d000 */
[----:B------:R-:W-:Y:S01]  /*58e0*/  IMAD.SHL.U32 R110, R18, 0x80, RZ ;  /* 0x00000080126e7824 */ /* 0x000fe200078e00ff */
[----:B------:R-:W-:Y:S01]  /*58f0*/  SEL R4, RZ, 0xffffffff, P1 ;  /* 0xffffffffff047807 */ /* 0x000fe20000800000 */
[----:B------:R-:W-:Y:S01]  /*5900*/  IMAD.SHL.U32 R75, R64, 0x2000, RZ ;  /* 0x00002000404b7824 */ /* 0x000fe200078e00ff */
[----:B------:R-:W-:Y:S01]  /*5910*/  @P6 LOP3.LUT P1, RZ, R92, 0xff, RZ, 0xc0, !PT ;  /* 0x000000ff5cff6812 */ /* 0x000fe2000782c0ff */
[----:B------:R-:W-:Y:S01]  /*5920*/  IMAD.HI.U32 R108, R110, R89, RZ ;  /* 0x000000596e6c7227 */ /* 0x000fe200078e00ff */
[----:B------:R-:W-:Y:S01]  /*5930*/  @P6 SEL R0, RZ, 0xffffffff, P2 ;  /* 0xffffffffff006807 */ /* 0x000fe20001000000 */
[----:B------:R-:W-:Y:S01]  /*5940*/  BSSY B1, `(.L_x_82) ;  /* 0x000004a000017945 */ /* 0x000fe20003800000 */
[----:B------:R-:W-:Y:S01]  /*5950*/  LOP3.LUT R66, R98, 0x1, RZ, 0x3c, !PT ;  /* 0x0000000162427812 */ /* 0x000fe200078e3cff */
[----:B------:R-:W-:Y:S01]  /*5960*/  IMAD.SHL.U32 R114, R103, 0x10, RZ ;  /* 0x0000001067727824 */ /* 0x000fe200078e00ff */
[----:B------:R-:W-:Y:S01]  /*5970*/  @P0 SEL R0, R4, R0, !P1 ;  /* 0x0000000004000207 */ /* 0x000fe20004800000 */
[----:B------:R-:W-:Y:S01]  /*5980*/  IMAD.IADD R74, R106, 0x1, R75 ;  /* 0x000000016a4a7824 */ /* 0x000fe200078e024b */
[----:B------:R-:W-:Y:S01]  /*5990*/  ISETP.NE.AND P0, PT, R88, 0x1, PT ;  /* 0x000000015800780c */ /* 0x000fe20003f05270 */
[----:B------:R-:W-:Y:S01]  /*59a0*/  IMAD.SHL.U32 R113, R102, 0x10, RZ ;  /* 0x0000001066717824 */ /* 0x000fe200078e00ff */
[----:B------:R-:W-:Y:S01]  /*59b0*/  @P6 LOP3.LUT R0, R0, 0x1, RZ, 0xc0, !PT ;  /* 0x0000000100006812 */ /* 0x000fe200078ec0ff */
[----:B------:R-:W-:Y:S01]  /*59c0*/  IMAD.IADD R73, R74, 0x1, R114 ;  /* 0x000000014a497824 */ /* 0x000fe200078e0272 */
[----:B------:R-:W-:Y:S01]  /*59d0*/  SHF.R.U32.HI R108, RZ, R86, R108 ;  /* 0x00000056ff6c7219 */ /* 0x000fe2000001166c */
[----:B------:R-:W-:Y:S01]  /*59e0*/  IMAD.MOV.U32 R116, RZ, RZ, 0x1 ;  /* 0x00000001ff747424 */ /* 0x000fe200078e00ff */
[----:B------:R-:W-:Y:S01]  /*59f0*/  ISETP.NE.U32.OR P4, PT, R0, 0x1, !P6 ;  /* 0x000000010000780c */ /* 0x000fe20007785470 */
[----:B------:R-:W-:Y:S01]  /*5a00*/  IMAD.IADD R48, R46, 0x1, R16 ;  /* 0x000000012e307824 */ /* 0x000fe200078e0210 */
[----:B------:R-:W-:Y:S01]  /*5a10*/  LEA R0, R64, UR52, 0x3 ;  /* 0x0000003440007c11 */ /* 0x000fe2000f8e18ff */
[----:B------:R-:W-:Y:S01]  /*5a20*/  IMAD.MOV.U32 R115, RZ, RZ, R64 ;  /* 0x000000ffff737224 */ /* 0x000fe200078e0040 */
[----:B------:R-:W-:Y:S02]  /*5a30*/  SEL R108, R110, R108, !P0 ;  /* 0x0000006c6e6c7207 */ /* 0x000fe40004000000 */
[----:B------:R-:W-:Y:S02]  /*5a40*/  CS2R R78, SRZ ;  /* 0x00000000004e7805 */ /* 0x000fe4000001ff00 */
[----:B------:R-:W-:Y:S02]  /*5a50*/  ISETP.NE.AND P0, PT, R87, 0x1, PT ;  /* 0x000000015700780c */ /* 0x000fe40003f05270 */
[----:B------:R-:W-:Y:S02]  /*5a60*/  CS2R R76, SRZ ;  /* 0x00000000004c7805 */ /* 0x000fe4000001ff00 */
[----:B------:R-:W-:Y:S01]  /*5a70*/  LEA R65, R45, UR52, 0x3 ;  /* 0x000000342d417c11 */ /* 0x000fe2000f8e18ff */
[----:B------:R-:W-:Y:S01]  /*5a80*/  IMAD.HI.U32 R109, R108, UR48, RZ ;  /* 0x000000306c6d7c27 */ /* 0x000fe2000f8e00ff */
[----:B------:R-:W-:Y:S02]  /*5a90*/  SEL R3, RZ, 0xffffffff, P2 ;  /* 0xffffffffff037807 */ /* 0x000fe40001000000 */
[----:B------:R-:W-:Y:S01]  /*5aa0*/  LOP3.LUT P2, R111, R92, 0xff, RZ, 0xc0, !PT ;  /* 0x000000ff5c6f7812 */ /* 0x000fe2000784c0ff */
[----:B------:R-:W-:Y:S01]  /*5ab0*/  IMAD.MOV R5, RZ, RZ, -R108 ;  /* 0x000000ffff057224 */ /* 0x000fe200078e0a6c */
[----:B------:R-:W-:Y:S02]  /*5ac0*/  @P4 SHF.L.U32 R2, R66, 0x1f, RZ ;  /* 0x0000001f42024819 */ /* 0x000fe400000006ff */
[----:B------:R-:W-:Y:S02]  /*5ad0*/  CS2R R70, SRZ ;  /* 0x0000000000467805 */ /* 0x000fe4000001ff00 */
[----:B------:R-:W-:Y:S01]  /*5ae0*/  SHF.R.U32.HI R109, RZ, UR49, R109 ;  /* 0x00000031ff6d7c19 */ /* 0x000fe2000801166d */
[----:B------:R-:W-:Y:S01]  /*5af0*/  IMAD R110, R88, R5, R110 ;  /* 0x00000005586e7224 */ /* 0x000fe200078e026e */
[----:B------:R1:W2:Y:S01]  /*5b00*/  @P4 SYNCS.PHASECHK.TRANS64.TRYWAIT P1, [R0+URZ+0x80], R2 ;  /* 0x00008002000045a7 */ /* 0x0002a200080211ff */
[----:B------:R-:W-:Y:S02]  /*5b10*/  @P3 SEL R3, R4, R3, !P2 ;  /* 0x0000000304033207 */ /* 0x000fe40005000000 */
[----:B------:R-:W-:Y:S02]  /*5b20*/  CS2R R68, SRZ ;  /* 0x0000000000447805 */ /* 0x000fe4000001ff00 */
[----:B------:R-:W-:Y:S02]  /*5b30*/  SEL R109, R108, R109, !P0 ;  /* 0x0000006d6c6d7207 */ /* 0x000fe40004000000 */
[----:B------:R-:W-:Y:S02]  /*5b40*/  CS2R R62, SRZ ;  /* 0x00000000003e7805 */ /* 0x000fe4000001ff00 */
[----:B------:R-:W-:Y:S02]  /*5b50*/  LOP3.LUT R3, R3, 0x1, RZ, 0xc0, !PT ;  /* 0x0000000103037812 */ /* 0x000fe400078ec0ff */
[----:B------:R-:W-:Y:S02]  /*5b60*/  CS2R R60, SRZ ;  /* 0x00000000003c7805 */ /* 0x000fe4000001ff00 */
[----:B------:R-:W-:Y:S01]  /*5b70*/  P2R R112, PR, RZ, 0x10 ;  /* 0x00000010ff707803 */ /* 0x000fe20000000000 */
[----:B------:R-:W-:Y:S01]  /*5b80*/  IMAD.MOV R4, RZ, RZ, -R109 ;  /* 0x000000ffff047224 */ /* 0x000fe200078e0a6d */
[----:B------:R-:W-:Y:S02]  /*5b90*/  ISETP.NE.U32.AND P2, PT, R3, 0x1, PT ;  /* 0x000000010300780c */ /* 0x000fe40003f45070 */
[----:B------:R-:W-:Y:S02]  /*5ba0*/  CS2R R58, SRZ ;  /* 0x00000000003a7805 */ /* 0x000fe4000001ff00 */
[----:B------:R-:W-:Y:S01]  /*5bb0*/  CS2R R56, SRZ ;  /* 0x0000000000387805 */ /* 0x000fe2000001ff00 */
[----:B------:R-:W-:Y:S01]  /*5bc0*/  IMAD R108, R87, R4, R108 ;  /* 0x00000004576c7224 */ /* 0x000fe200078e026c */
[----:B------:R-:W-:Y:S01]  /*5bd0*/  P2R R117, PR, RZ, 0x4 ;  /* 0x00000004ff757803 */ /* 0x000fe20000000000 */
[----:B------:R-:W-:Y:S02]  /*5be0*/  IMAD.IADD R72, R74, 0x1, R113 ;  /* 0x000000014a487824 */ /* 0x000fe400078e0271 */
[----:B------:R-:W-:Y:S01]  /*5bf0*/  IMAD.IADD R67, R105, 0x1, R73 ;  /* 0x0000000169437824 */ /* 0x000fe200078e0249 */
[----:B-1----:R-:W-:Y:S04]  /*5c00*/  SHF.L.U32 R2, R97, 0x1f, RZ ;  /* 0x0000001f61027819 */ /* 0x002fe800000006ff */
[----:B------:R1:W4:Y:S01]  /*5c10*/  SYNCS.PHASECHK.TRANS64.TRYWAIT P0, [R65+URZ+0xd0], R2 ;  /* 0x0000d002410075a7 */ /* 0x00032200080011ff */
[----:B--2---:R-:W-:Y:S01]  /*5c20*/  @P4 SEL R116, RZ, 0x1, !P1 ;  /* 0x00000001ff744807 */ /* 0x004fe20004800000 */
[----:B-1----:R-:W-:Y:S06]  /*5c30*/  @!P4 BRA `(.L_x_83) ;  /* 0x000000000068c947 */ /* 0x002fec0003800000 */
[----:B------:R-:W-:Y:S01]  /*5c40*/  ISETP.NE.AND P1, PT, R116, RZ, PT ;  /* 0x000000ff7400720c */ /* 0x000fe20003f25270 */
[----:B------:R-:W-:Y:S01]  /*5c50*/  BSSY B0, `(.L_x_84) ;  /* 0x000000d000007945 */ /* 0x000fe20003800000 */
[----:B------:R-:W-:Y:S02]  /*5c60*/  CS2R R58, SRZ ;  /* 0x00000000003a7805 */ /* 0x000fe4000001ff00 */
[----:B------:R-:W-:Y:S02]  /*5c70*/  CS2R R56, SRZ ;  /* 0x0000000000387805 */ /* 0x000fe4000001ff00 */
[----:B------:R-:W-:Y:S02]  /*5c80*/  CS2R R62, SRZ ;  /* 0x00000000003e7805 */ /* 0x000fe4000001ff00 */
[----:B------:R-:W-:Y:S02]  /*5c90*/  CS2R R60, SRZ ;  /* 0x00000000003c7805 */ /* 0x000fe4000001ff00 */
[----:B------:R-:W-:Y:S02]  /*5ca0*/  CS2R R70, SRZ ;  /* 0x0000000000467805 */ /* 0x000fe4000001ff00 */
[----:B------:R-:W-:Y:S02]  /*5cb0*/  CS2R R68, SRZ ;  /* 0x0000000000447805 */ /* 0x000fe4000001ff00 */
[----:B------:R-:W-:Y:S02]  /*5cc0*/  CS2R R78, SRZ ;  /* 0x00000000004e7805 */ /* 0x000fe4000001ff00 */
[----:B------:R-:W-:Y:S01]  /*5cd0*/  CS2R R76, SRZ ;  /* 0x00000000004c7805 */ /* 0x000fe2000001ff00 */
[----:B------:R-:W-:Y:S06]  /*5ce0*/  @P1 BRA `(.L_x_85) ;  /* 0x00000000000c1947 */ /* 0x000fec0003800000 */
[----:B------:R-:W-:Y:S04]  /*5cf0*/  SHF.L.U32 R3, R66, 0x1f, RZ ;  /* 0x0000001f42037819 */ /* 0x000fe800000006ff */
[----:B------:R-:W1:Y:S02]  /*5d00*/  SYNCS.PHASECHK.TRANS64.TRYWAIT P1, [R0+URZ+0x80], R3 ;  /* 0x00008003000075a7 */ /* 0x000e6400080211ff */
[----:B-1----:R-:W-:Y:S05]  /*5d10*/  @!P1 BRA `(.L_x_86) ;  /* 0x0000002400649947 */ /* 0x002fea0003800000 */
.L_x_85:
[----:B------:R-:W-:Y:S05]  /*5d20*/  BSYNC B0 ;  /* 0x0000000000007941 */ /* 0x000fea0003800000 */
.L_x_84:
[----:B------:R-:W-:Y:S01]  /*5d30*/  ISETP.NE.AND P1, PT, R117, RZ, PT ;  /* 0x000000ff7500720c */ /* 0x000fe20003f25270 */
[----:B------:R-:W-:Y:S11]  /*5d40*/  VIADD R115, R64, 0x1 ;  /* 0x0000000140737836 */ /* 0x000ff60000000000 */
[----:B------:R-:W-:Y:S01]  /*5d50*/  @!UPT UIADD3 URZ, UPT, UPT, URZ, URZ, URZ ;  /* 0x000000fffffff290 */ /* 0x000fe2000fffe0ff */
[----:B------:R2:W2:Y:S04]  /*5d60*/  @P1 LDS.128 R56, [R74] ;  /* 0x000000004a381984 */ /* 0x0004a80000000c00 */
[----:B------:R2:W2:Y:S04]  /*5d70*/  @P1 LDS.128 R60, [R73+0x10] ;  /* 0x00001000493c1984 */ /* 0x0004a80000000c00 */
[----:B------:R2:W2:Y:S04]  /*5d80*/  @P1 LDS.128 R68, [R72+0x20] ;  /* 0x0000200048441984 */ /* 0x0004a80000000c00 */
[----:B------:R2:W2:Y:S01]  /*5d90*/  @P1 LDS.128 R76, [R67+0x10] ;  /* 0x00001000434c1984 */ /* 0x0004a20000000c00 */
[C---:B------:R-:W-:Y:S04]  /*5da0*/  ISETP.NE.AND P1, PT, R115.reuse, 0x3, PT ;  /* 0x000000037300780c */ /* 0x040fe80003f25270 */
[----:B-1----:R-:W-:Y:S02]  /*5db0*/  SEL R0, RZ, 0x1, P1 ;  /* 0x00000001ff007807 */ /* 0x002fe40000800000 */
[----:B------:R-:W-:Y:S02]  /*5dc0*/  SEL R115, R115, RZ, P1 ;  /* 0x000000ff73737207 */ /* 0x000fe40000800000 */
[----:B------:R-:W-:Y:S02]  /*5dd0*/  LOP3.LUT R66, R66, R0, RZ, 0x3c, !PT ;  /* 0x0000000042427212 */ /* 0x000fe400078e3cff */
.L_x_83:
[----:B------:R-:W-:Y:S05]  /*5de0*/  BSYNC B1 ;  /* 0x0000000000017941 */ /* 0x000fea0003800000 */
.L_x_82:
[----:B------:R-:W-:Y:S04]  /*5df0*/  SHF.R.U32.HI R0, RZ, 0x15, R48 ;  /* 0x00000015ff007819 */ /* 0x000fe80000011630 */
[----:B------:R-:W-:Y:S01]  /*5e00*/  LOP3.LUT P1, RZ, R0, 0x3, R100, 0x48, !PT ;  /* 0x0000000300ff7812 */ /* 0x000fe20007824864 */
[----:B------:R-:W-:Y:S01]  /*5e10*/  @!UPT UIADD3 URZ, UPT, UPT, URZ, URZ, URZ ;  /* 0x000000fffffff290 */ /* 0x000fe2000fffe0ff */
[----:B----4-:R-:W-:Y:S11]  /*5e20*/  @P0 BRA `(.L_x_87) ;  /* 0x0000000000080947 */ /* 0x010ff60003800000 */
[----:B------:R-:W1:Y:S02]  /*5e30*/  SYNCS.PHASECHK.TRANS64.TRYWAIT P0, [R65+URZ+0xd0], R2 ;  /* 0x0000d002410075a7 */ /* 0x000e6400080011ff */
[----:B-1----:R-:W-:Y:S05]  /*5e40*/  @!P0 BRA `(.L_x_88) ;  /* 0x00000024002c8947 */ /* 0x002fea0003800000 */
.L_x_87:
[----:B------:R-:W-:Y:S05]  /*5e50*/  @!P1 BRA `(.L_x_89) ;  /* 0x0000000000409947 */ /* 0x000fea0003800000 */
[----:B------:R-:W4:Y:S01]  /*5e60*/  LDCU.64 UR8, c[0x4][0x70] ;  /* 0x01000e00ff0877ac */ /* 0x000f220008000a00 */
[----:B------:R-:W-:Y:S01]  /*5e70*/  MOV R3, 0x0 ;  /* 0x0000000000037802 */ /* 0x000fe20000000f00 */
[----:B------:R-:W-:Y:S02]  /*5e80*/  HFMA2 R12, -RZ, RZ, 0, 5.9604644775390625e-08 ;  /* 0x00000001ff0c7431 */ /* 0x000fe400000001ff */
[----:B------:R-:W-:Y:S02]  /*5e90*/  IMAD.MOV.U32 R8, RZ, RZ, 0x192 ;  /* 0x00000192ff087424 */ /* 0x000fe400078e00ff */
[----:B------:R-:W-:Y:S01]  /*5ea0*/  IMAD.MOV.U32 R13, RZ, RZ, RZ ;  /* 0x000000ffff0d7224 */ /* 0x000fe200078e00ff */
[----:B------:R-:W5:Y:S01]  /*5eb0*/  LDCU.64 UR6, c[0x4][0x78] ;  /* 0x01000f00ff0677ac */ /* 0x000f620008000a00 */
[----:B-1----:R-:W1:Y:S01]  /*5ec0*/  LDC.64 R2, c[0x4][R3] ;  /* 0x0100000003027b82 */ /* 0x002e620000000a00 */
[----:B------:R-:W3:Y:S01]  /*5ed0*/  LDCU.64 UR4, c[0x4][0x10] ;  /* 0x01000200ff0477ac */ /* 0x000ee20008000a00 */
[----:B----4-:R-:W-:Y:S01]  /*5ee0*/  MOV R5, UR9 ;  /* 0x0000000900057c02 */ /* 0x010fe20008000f00 */
[----:B------:R-:W-:Y:S01]  /*5ef0*/  IMAD.U32 R4, RZ, RZ, UR8 ;  /* 0x00000008ff047e24 */ /* 0x000fe2000f8e00ff */
[----:B-----5:R-:W-:Y:S01]  /*5f00*/  MOV R7, UR7 ;  /* 0x0000000700077c02 */ /* 0x020fe20008000f00 */
[----:B------:R-:W-:Y:S01]  /*5f10*/  IMAD.U32 R6, RZ, RZ, UR6 ;  /* 0x00000006ff067e24 */ /* 0x000fe2000f8e00ff */
[----:B---3--:R-:W-:Y:S01]  /*5f20*/  MOV R11, UR5 ;  /* 0x00000005000b7c02 */ /* 0x008fe20008000f00 */
[----:B------:R-:W-:Y:S02]  /*5f30*/  IMAD.U32 R10, RZ, RZ, UR4 ;  /* 0x00000004ff0a7e24 */ /* 0x000fe4000f8e00ff */
[----:B------:R-:W-:Y:S07]  /*5f40*/  LEPC R20, `(.L_x_89) ;  /* 0x000000001014794e */ /* 0x000fee0000000000 */
[----:B-12---:R-:W-:Y:S05]  /*5f50*/  CALL.ABS.NOINC R2 ;  /* 0x0000000002007343 */ /* 0x006fea0003c00000 */
.L_x_89:
[----:B------:R-:W-:Y:S05]  /*5f60*/  WARPSYNC.ALL ;  /* 0x0000000000007948 */ /* 0x000fea0003800000 */
[----:B------:R-:W-:Y:S01]  /*5f70*/  R2UR UR4, R48 ;  /* 0x00000000300472ca */ /* 0x000fe200000e0000 */
[--C-:B--2---:R-:W-:Y:S01]  /*5f80*/  HADD2.F32 R50, -RZ, R56.reuse.H0_H0 ;  /* 0x20000038ff327230 */ /* 0x104fe20000004100 */
[----:B------:R-:W-:Y:S01]  /*5f90*/  ISETP.NE.AND P0, PT, R99, RZ, PT ;  /* 0x000000ff6300720c */ /* 0x000fe20003f05270 */
[----:B------:R-:W-:Y:S01]  /*5fa0*/  HADD2.F32 R51, -RZ, R56.H1_H1 ;  /* 0x30000038ff337230 */ /* 0x000fe20000004100 */
[----:B------:R-:W-:Y:S01]  /*5fb0*/  BSSY.RECONVERGENT B0, `(.L_x_90) ;  /* 0x0000086000007945 */ /* 0x000fe20003800200 */
[--C-:B------:R-:W-:Y:S08]  /*5fc0*/  HADD2.F32 R52, -RZ, R57.reuse.H0_H0 ;  /* 0x20000039ff347230 */ /* 0x100ff00000004100 */
[----:B------:R-:W3:Y:S02]  /*5fd0*/  LDTM.x32 R4, tmem[UR4] ;  /* 0x00000004000479ee */ /* 0x000ee400082c0000 */
[C---:B---3--:R-:W-:Y:S01]  /*5fe0*/  FMUL R0, R47.reuse, R4 ;  /* 0x000000042f007220 */ /* 0x048fe20000400000 */
[C---:B-1----:R-:W-:Y:S01]  /*5ff0*/  FMUL R2, R47.reuse, R5 ;  /* 0x000000052f027220 */ /* 0x042fe20000400000 */
[C---:B------:R-:W-:Y:S01]  /*6000*/  FMUL R4, R47.reuse, R8 ;  /* 0x000000082f047220 */ /* 0x040fe20000400000 */
[----:B------:R-:W-:Y:S01]  /*6010*/  FMUL R3, R47, R6 ;  /* 0x000000062f037220 */ /* 0x000fe20000400000 */
[C---:B------:R-:W-:Y:S01]  /*6020*/  FFMA R0, R49.reuse, R50, R0 ;  /* 0x0000003231007223 */ /* 0x040fe20000000000 */
[----:B------:R-:W-:Y:S01]  /*6030*/  FFMA R2, R49, R51, R2 ;  /* 0x0000003331027223 */ /* 0x000fe20000000002 */
[C---:B------:R-:W-:Y:S01]  /*6040*/  FMUL R5, R47.reuse, R9 ;  /* 0x000000092f057220 */ /* 0x040fe20000400000 */
        /* <DEDUP_REMOVED lines=16> */
[----:B------:R-:W-:Y:S02]  /*6150*/  HADD2.F32 R32, -RZ, R57.H1_H1 ;  /* 0x30000039ff207230 */ /* 0x000fe40000004100 */
[C---:B------:R-:W-:Y:S01]  /*6160*/  FMUL R26, R47.reuse, R30 ;  /* 0x0000001e2f1a7220 */ /* 0x040fe20000400000 */
[----:B------:R-:W-:Y:S01]  /*6170*/  FMUL R29, R47, R33 ;  /* 0x000000212f1d7220 */ /* 0x000fe20000400000 */
[--C-:B------:R-:W-:Y:S02]  /*6180*/  HADD2.F32 R33, -RZ, R58.reuse.H0_H0 ;  /* 0x2000003aff217230 */ /* 0x100fe40000004100 */
[----:B------:R-:W-:Y:S01]  /*6190*/  FFMA R3, R49, R52, R3 ;  /* 0x0000003431037223 */ /* 0x000fe20000000003 */
[C---:B------:R-:W-:Y:S01]  /*61a0*/  FMUL R7, R47.reuse, R7 ;  /* 0x000000072f077220 */ /* 0x040fe20000400000 */
[----:B------:R-:W-:Y:S01]  /*61b0*/  FMUL R30, R47, R34 ;  /* 0x000000222f1e7220 */ /* 0x000fe20000400000 */
[----:B------:R-:W-:Y:S01]  /*61c0*/  HADD2.F32 R34, -RZ, R58.H1_H1 ;  /* 0x3000003aff227230 */ /* 0x000fe20000004100 */
[----:B------:R-:W-:Y:S01]  /*61d0*/  F2FP.F16.F32.PACK_AB R52, R2, R0 ;  /* 0x000000000234723e */ /* 0x000fe200000000ff */
[--C-:B------:R-:W-:Y:S02]  /*61e0*/  HADD2.F32 R0, -RZ, R59.reuse.H0_H0 ;  /* 0x2000003bff007230 */ /* 0x100fe40000004100 */
[C---:B------:R-:W-:Y:S01]  /*61f0*/  FFMA R7, R49.reuse, R32, R7 ;  /* 0x0000002031077223 */ /* 0x040fe20000000007 */
[----:B------:R-:W-:Y:S02]  /*6200*/  HADD2.F32 R2, -RZ, R59.H1_H1 ;  /* 0x3000003bff027230 */ /* 0x000fe40000004100 */
[C---:B------:R-:W-:Y:S01]  /*6210*/  FFMA R4, R49.reuse, R33, R4 ;  /* 0x0000002131047223 */ /* 0x040fe20000000004 */
[C---:B------:R-:W-:Y:S01]  /*6220*/  FFMA R5, R49.reuse, R34, R5 ;  /* 0x0000002231057223 */ /* 0x040fe20000000005 */
[----:B------:R-:W-:Y:S01]  /*6230*/  FFMA R6, R49, R0, R6 ;  /* 0x0000000031067223 */ /* 0x000fe20000000006 */
[--C-:B------:R-:W-:Y:S02]  /*6240*/  HADD2.F32 R0, -RZ, R60.reuse.H0_H0 ;  /* 0x2000003cff007230 */ /* 0x100fe40000004100 */
[----:B------:R-:W-:Y:S01]  /*6250*/  FMUL R11, R47, R11 ;  /* 0x0000000b2f0b7220 */ /* 0x000fe20000400000 */
[----:B------:R-:W-:Y:S01]  /*6260*/  F2FP.F16.F32.PACK_AB R53, R7, R3 ;  /* 0x000000030735723e */ /* 0x000fe200000000ff */
[--C-:B------:R-:W-:Y:S02]  /*6270*/  HADD2.F32 R3, -RZ, R61.reuse.H0_H0 ;  /* 0x2000003dff037230 */ /* 0x100fe40000004100 */
[----:B------:R-:W-:Y:S01]  /*6280*/  FMUL R15, R47, R15 ;  /* 0x0000000f2f0f7220 */ /* 0x000fe20000400000 */
[C---:B------:R-:W-:Y:S01]  /*6290*/  FFMA R11, R49.reuse, R2, R11 ;  /* 0x00000002310b7223 */ /* 0x040fe2000000000b */
[----:B------:R-:W-:Y:S02]  /*62a0*/  HADD2.F32 R2, -RZ, R60.H1_H1 ;  /* 0x3000003cff027230 */ /* 0x000fe40000004100 */
[----:B------:R-:W-:Y:S01]  /*62b0*/  FFMA R8, R49, R0, R8 ;  /* 0x0000000031087223 */ /* 0x000fe20000000008 */
[----:B------:R-:W-:Y:S02]  /*62c0*/  HADD2.F32 R0, -RZ, R61.H1_H1 ;  /* 0x3000003dff007230 */ /* 0x000fe40000004100 */
[C---:B------:R-:W-:Y:S01]  /*62d0*/  FMUL R19, R47.reuse, R19 ;  /* 0x000000132f137220 */ /* 0x040fe20000400000 */
[----:B------:R-:W-:Y:S01]  /*62e0*/  FMUL R23, R47, R23 ;  /* 0x000000172f177220 */ /* 0x000fe20000400000 */
[C---:B------:R-:W-:Y:S01]  /*62f0*/  FFMA R9, R49.reuse, R2, R9 ;  /* 0x0000000231097223 */ /* 0x040fe20000000009 */
[C---:B------:R-:W-:Y:S01]  /*6300*/  FFMA R10, R49.reuse, R3, R10 ;  /* 0x00000003310a7223 */ /* 0x040fe2000000000a */
[----:B------:R-:W-:Y:S01]  /*6310*/  FFMA R15, R49, R0, R15 ;  /* 0x00000000310f7223 */ /* 0x000fe2000000000f */
[--C-:B------:R-:W-:Y:S02]  /*6320*/  HADD2.F32 R2, -RZ, R62.reuse.H0_H0 ;  /* 0x2000003eff027230 */ /* 0x100fe40000004100 */
[----:B------:R-:W-:Y:S01]  /*6330*/  FMUL R27, R47, R27 ;  /* 0x0000001b2f1b7220 */ /* 0x000fe20000400000 */
[----:B------:R-:W-:Y:S01]  /*6340*/  HADD2.F32 R0, -RZ, R62.H1_H1 ;  /* 0x3000003eff007230 */ /* 0x000fe20000004100 */
[----:B------:R-:W-:Y:S01]  /*6350*/  F2FP.F16.F32.PACK_AB R54, R5, R4 ;  /* 0x000000040536723e */ /* 0x000fe200000000ff */
[--C-:B------:R-:W-:Y:S02]  /*6360*/  HADD2.F32 R3, -RZ, R63.reuse.H0_H0 ;  /* 0x2000003fff037230 */ /* 0x100fe40000004100 */
[C---:B------:R-:W-:Y:S01]  /*6370*/  FFMA R12, R49.reuse, R2, R12 ;  /* 0x00000002310c7223 */ /* 0x040fe2000000000c */
[--C-:B------:R-:W-:Y:S02]  /*6380*/  HADD2.F32 R2, -RZ, R68.reuse.H0_H0 ;  /* 0x20000044ff027230 */ /* 0x100fe40000004100 */
[C---:B------:R-:W-:Y:S01]  /*6390*/  FFMA R13, R49.reuse, R0, R13 ;  /* 0x00000000310d7223 */ /* 0x040fe2000000000d */
[----:B------:R-:W-:Y:S02]  /*63a0*/  HADD2.F32 R0, -RZ, R63.H1_H1 ;  /* 0x3000003fff007230 */ /* 0x000fe40000004100 */
[----:B------:R-:W-:Y:S01]  /*63b0*/  FFMA R14, R49, R3, R14 ;  /* 0x00000003310e7223 */ /* 0x000fe2000000000e */
[----:B------:R-:W-:Y:S01]  /*63c0*/  HADD2.F32 R3, -RZ, R68.H1_H1 ;  /* 0x30000044ff037230 */ /* 0x000fe20000004100 */
[----:B------:R-:W-:Y:S01]  /*63d0*/  F2FP.F16.F32.PACK_AB R55, R11, R6 ;  /* 0x000000060b37723e */ /* 0x000fe200000000ff */
[----:B------:R-:W-:Y:S01]  /*63e0*/  FMUL R31, R47, R31 ;  /* 0x0000001f2f1f7220 */ /* 0x000fe20000400000 */
[C---:B------:R-:W-:Y:S01]  /*63f0*/  FFMA R19, R49.reuse, R0, R19 ;  /* 0x0000000031137223 */ /* 0x040fe20000000013 */
[--C-:B------:R-:W-:Y:S02]  /*6400*/  HADD2.F32 R0, -RZ, R69.reuse.H0_H0 ;  /* 0x20000045ff007230 */ /* 0x100fe40000004100 */
[C---:B------:R-:W-:Y:S01]  /*6410*/  FFMA R16, R49.reuse, R2, R16 ;  /* 0x0000000231107223 */ /* 0x040fe20000000010 */
[----:B------:R1:W-:Y:S01]  /*6420*/  STS.128 [R74], R52 ;  /* 0x000000344a007388 */ /* 0x0003e20000000c00 */
[C---:B------:R-:W-:Y:S01]  /*6430*/  FFMA R17, R49.reuse, R3, R17 ;  /* 0x0000000331117223 */ /* 0x040fe20000000011 */
[----:B------:R-:W-:Y:S02]  /*6440*/  HADD2.F32 R2, -RZ, R69.H1_H1 ;  /* 0x30000045ff027230 */ /* 0x000fe40000004100 */
[----:B------:R-:W-:Y:S01]  /*6450*/  FFMA R18, R49, R0, R18 ;  /* 0x0000000031127223 */ /* 0x000fe20000000012 */
[--C-:B------:R-:W-:Y:S01]  /*6460*/  HADD2.F32 R0, -RZ, R70.reuse.H0_H0 ;  /* 0x20000046ff007230 */ /* 0x100fe20000004100 */
[----:B------:R-:W-:Y:S01]  /*6470*/  F2FP.F16.F32.PACK_AB R8, R9, R8 ;  /* 0x000000080908723e */ /* 0x000fe200000000ff */
[--C-:B------:R-:W-:Y:S02]  /*6480*/  HADD2.F32 R3, -RZ, R71.reuse.H0_H0 ;  /* 0x20000047ff037230 */ /* 0x100fe40000004100 */
[C---:B------:R-:W-:Y:S01]  /*6490*/  FFMA R23, R49.reuse, R2, R23 ;  /* 0x0000000231177223 */ /* 0x040fe20000000017 */
[----:B------:R-:W-:Y:S02]  /*64a0*/  HADD2.F32 R2, -RZ, R70.H1_H1 ;  /* 0x30000046ff027230 */ /* 0x000fe40000004100 */
[----:B------:R-:W-:Y:S01]  /*64b0*/  FFMA R20, R49, R0, R20 ;  /* 0x0000000031147223 */ /* 0x000fe20000000014 */
[----:B------:R-:W-:Y:S01]  /*64c0*/  HADD2.F32 R0, -RZ, R71.H1_H1 ;  /* 0x30000047ff007230 */ /* 0x000fe20000004100 */
[----:B------:R-:W-:Y:S01]  /*64d0*/  F2FP.F16.F32.PACK_AB R9, R15, R10 ;  /* 0x0000000a0f09723e */ /* 0x000fe200000000ff */
[----:B------:R-:W-:Y:S02]  /*64e0*/  HADD2.F32 R4, -RZ, R79.H0_H0 ;  /* 0x2000004fff047230 */ /* 0x000fe40000004100 */
[C---:B------:R-:W-:Y:S01]  /*64f0*/  FFMA R21, R49.reuse, R2, R21 ;  /* 0x0000000231157223 */ /* 0x040fe20000000015 */
[C---:B------:R-:W-:Y:S01]  /*6500*/  FFMA R22, R49.reuse, R3, R22 ;  /* 0x0000000331167223 */ /* 0x040fe20000000016 */
[----:B------:R-:W-:Y:S01]  /*6510*/  FFMA R27, R49, R0, R27 ;  /* 0x00000000311b7223 */ /* 0x000fe2000000001b */
[--C-:B------:R-:W-:Y:S01]  /*6520*/  HADD2.F32 R2, -RZ, R76.reuse.H0_H0 ;  /* 0x2000004cff027230 */ /* 0x100fe20000004100 */
[----:B------:R-:W-:Y:S01]  /*6530*/  F2FP.F16.F32.PACK_AB R10, R13, R12 ;  /* 0x0000000c0d0a723e */ /* 0x000fe200000000ff */
[----:B------:R-:W-:Y:S01]  /*6540*/  HADD2.F32 R0, -RZ, R76.H1_H1 ;  /* 0x3000004cff007230 */ /* 0x000fe20000004100 */
[----:B------:R-:W-:Y:S01]  /*6550*/  F2FP.F16.F32.PACK_AB R11, R19, R14 ;  /* 0x0000000e130b723e */ /* 0x000fe200000000ff */
[--C-:B------:R-:W-:Y:S02]  /*6560*/  HADD2.F32 R3, -RZ, R77.reuse.H0_H0 ;  /* 0x2000004dff037230 */ /* 0x100fe40000004100 */
[C---:B------:R-:W-:Y:S01]  /*6570*/  FFMA R24, R49.reuse, R2, R24 ;  /* 0x0000000231187223 */ /* 0x040fe20000000018 */
[--C-:B------:R-:W-:Y:S02]  /*6580*/  HADD2.F32 R2, -RZ, R78.reuse.H0_H0 ;  /* 0x2000004eff027230 */ /* 0x100fe40000004100 */
[C---:B------:R-:W-:Y:S01]  /*6590*/  FFMA R25, R49.reuse, R0, R25 ;  /* 0x0000000031197223 */ /* 0x040fe20000000019 */
[----:B------:R1:W-:Y:S01]  /*65a0*/  STS.128 [R73+0x10], R8 ;  /* 0x0000100849007388 */ /* 0x0003e20000000c00 */
[----:B------:R-:W-:Y:S02]  /*65b0*/  HADD2.F32 R0, -RZ, R77.H1_H1 ;  /* 0x3000004dff007230 */ /* 0x000fe40000004100 */
[----:B------:R-:W-:Y:S01]  /*65c0*/  FFMA R26, R49, R3, R26 ;  /* 0x00000003311a7223 */ /* 0x000fe2000000001a */
[----:B------:R-:W-:Y:S01]  /*65d0*/  HADD2.F32 R3, -RZ, R78.H1_H1 ;  /* 0x3000004eff037230 */ /* 0x000fe20000004100 */
[----:B------:R-:W-:Y:S01]  /*65e0*/  F2FP.F16.F32.PACK_AB R16, R17, R16 ;  /* 0x000000101110723e */ /* 0x000fe200000000ff */
[----:B------:R-:W-:Y:S01]  /*65f0*/  HADD2.F32 R5, -RZ, R79.H1_H1 ;  /* 0x3000004fff057230 */ /* 0x000fe20000004100 */
[----:B------:R-:W-:Y:S01]  /*6600*/  F2FP.F16.F32.PACK_AB R17, R23, R18 ;  /* 0x000000121711723e */ /* 0x000fe200000000ff */
[----:B------:R-:W-:Y:S01]  /*6610*/  FFMA R31, R49, R0, R31 ;  /* 0x00000000311f7223 */ /* 0x000fe2000000001f */
[----:B------:R-:W-:Y:S01]  /*6620*/  FMUL R35, R47, R35 ;  /* 0x000000232f237220 */ /* 0x000fe20000400000 */
[----:B------:R-:W-:Y:S01]  /*6630*/  F2FP.F16.F32.PACK_AB R18, R21, R20 ;  /* 0x000000141512723e */ /* 0x000fe200000000ff */
[----:B------:R-:W-:Y:S01]  /*6640*/  FFMA R28, R49, R2, R28 ;  /* 0x00000002311c7223 */ /* 0x000fe2000000001c */
[----:B------:R-:W-:Y:S01]  /*6650*/  F2FP.F16.F32.PACK_AB R19, R27, R22 ;  /* 0x000000161b13723e */ /* 0x000fe200000000ff */
[C---:B------:R-:W-:Y:S01]  /*6660*/  FFMA R29, R49.reuse, R3, R29 ;  /* 0x00000003311d7223 */ /* 0x040fe2000000001d */
[C---:B------:R-:W-:Y:S01]  /*6670*/  FFMA R30, R49.reuse, R4, R30 ;  /* 0x00000004311e7223 */ /* 0x040fe2000000001e */
[----:B------:R-:W-:Y:S01]  /*6680*/  FFMA R35, R49, R5, R35 ;  /* 0x0000000531237223 */ /* 0x000fe20000000023 */
[----:B------:R-:W-:Y:S01]  /*6690*/  F2FP.F16.F32.PACK_AB R24, R25, R24 ;  /* 0x000000181918723e */ /* 0x000fe200000000ff */
[----:B------:R1:W-:Y:S01]  /*66a0*/  STS.128 [R72+0x20], R16 ;  /* 0x0000201048007388 */ /* 0x0003e20000000c00 */
[----:B------:R-:W-:Y:S02]  /*66b0*/  F2FP.F16.F32.PACK_AB R25, R31, R26 ;  /* 0x0000001a1f19723e */ /* 0x000fe400000000ff */
[----:B------:R-:W-:Y:S02]  /*66c0*/  F2FP.F16.F32.PACK_AB R26, R29, R28 ;  /* 0x0000001c1d1a723e */ /* 0x000fe400000000ff */
[----:B------:R-:W-:Y:S02]  /*66d0*/  F2FP.F16.F32.PACK_AB R27, R35, R30 ;  /* 0x0000001e231b723e */ /* 0x000fe400000000ff */
[----:B------:R-:W-:Y:S03]  /*66e0*/  IADD3 R0, PT, PT, R64, 0x1, RZ ;  /* 0x0000000140007810 */ /* 0x000fe60007ffe0ff */
[----:B------:R1:W-:Y:S01]  /*66f0*/  STS.128 [R67+0x10], R24 ;  /* 0x0000101843007388 */ /* 0x0003e20000000c00 */
[----:B------:R-:W-:Y:S01]  /*6700*/  @!PT LDS RZ, [RZ] ;  /* 0x00000000fffff984 */ /* 0x000fe20000000800 */
[----:B------:R-:W-:Y:S01]  /*6710*/  @!PT LDS RZ, [RZ] ;  /* 0x00000000fffff984 */ /* 0x000fe20000000800 */
[----:B------:R-:W-:Y:S01]  /*6720*/  @!PT LDS RZ, [RZ] ;  /* 0x00000000fffff984 */ /* 0x000fe20000000800 */
[----:B------:R-:W-:Y:S01]  /*6730*/  @!PT LDS RZ, [RZ] ;  /* 0x00000000fffff984 */ /* 0x000fe20000000800 */
[----:B------:R2:W-:Y:S07]  /*6740*/  MEMBAR.ALL.CTA ;  /* 0x0000000000007992 */ /* 0x0005ee0000008000 */
[----:B--2---:R-:W2:Y:S02]  /*6750*/  FENCE.VIEW.ASYNC.S ;  /* 0x00000000000073c6 */ /* 0x004ea40000000000 */
[----:B--2---:R-:W-:Y:S06]  /*6760*/  BAR.SYNC.DEFER_BLOCKING 0x1, 0x80 ;  /* 0x0042000000007b1d */ /* 0x004fec0000010000 */
[----:B------:R-:W-:Y:S05]  /*6770*/  @P0 BRA `(.L_x_91) ;  /* 0x0000000000240947 */ /* 0x000fea0003800000 */
[----:B------:R-:W-:Y:S01]  /*6780*/  R2UR UR4, R75 ;  /* 0x000000004b0472ca */ /* 0x000fe200000e0000 */
[----:B------:R-:W-:Y:S01]  /*6790*/  UIADD3 UR6, UP0, UPT, UR56, 0x680, URZ ;  /* 0x0000068038067890 */ /* 0x000fe2000ff1e0ff */
[----:B------:R-:W-:Y:S02]  /*67a0*/  R2UR UR42, R110 ;  /* 0x000000006e2a72ca */ /* 0x000fe400000e0000 */
[----:B------:R-:W-:Y:S01]  /*67b0*/  R2UR UR43, R108 ;  /* 0x000000006c2b72ca */ /* 0x000fe200000e0000 */
[----:B------:R-:W-:Y:S01]  /*67c0*/  UIADD3.X UR7, UPT, UPT, URZ, UR57, URZ, UP0, !UPT ;  /* 0x00000039ff077290 */ /* 0x000fe200087fe4ff */
[----:B------:R-:W-:Y:S07]  /*67d0*/  R2UR UR44, R109 ;  /* 0x000000006d2c72ca */ /* 0x000fee00000e0000 */
[----:B------:R-:W-:Y:S09]  /*67e0*/  UIADD3 UR40, UPT, UPT, UR52, 0x200, UR4 ;  /* 0x0000020034287890 */ /* 0x000ff2000fffe004 */
[----:B------:R2:W-:Y:S02]  /*67f0*/  UTMASTG.4D.IM2COL [UR40], [UR6] ;  /* 0x00000028060073b5 */ /* 0x0005e40008058000 */
[----:B--2---:R0:W-:Y:S02]  /*6800*/  UTMACMDFLUSH ;  /* 0x00000000000079b7 */ /* 0x0041e40000000000 */
.L_x_91:
[----:B------:R-:W-:Y:S05]  /*6810*/  BSYNC.RECONVERGENT B0 ;  /* 0x0000000000007941 */ /* 0x000fea0003800200 */
.L_x_90:
[----:B------:R-:W-:Y:S01]  /*6820*/  R2UR UR40, R0 ;  /* 0x00000000002872ca */ /* 0x000fe200000e0000 */
[----:B------:R-:W-:Y:S11]  /*6830*/  BSSY.RECONVERGENT B0, `(.L_x_92) ;  /* 0x0000006000007945 */ /* 0x000ff60003800200 */
[----:B------:R-:W-:Y:S01]  /*6840*/  @!UPT UIADD3 URZ, UPT, UPT, URZ, URZ, URZ ;  /* 0x000000fffffff290 */ /* 0x000fe2000fffe0ff */
[----:B------:R-:W-:Y:S04]  /*6850*/  UISETP.NE.AND UP0, UPT, UR40, 0x3, UPT ;  /* 0x000000032800788c */ /* 0x000fe8000bf05270 */
[----:B------:R-:W-:Y:S01]  /*6860*/  USEL UR42, UR40, URZ, UP0 ;  /* 0x000000ff282a7287 */ /* 0x000fe20008000000 */
[----:B------:R-:W-:Y:S11]  /*6870*/  @P0 BRA `(.L_x_93) ;  /* 0x0000000000040947 */ /* 0x000ff60003800000 */
[----:B------:R-:W-:Y:S04]  /*6880*/  DEPBAR.LE SB0, 0x1 ;  /* 0x000080400000791a */ /* 0x000fe80000000000 */
.L_x_93:
[----:B------:R-:W-:Y:S05]  /*6890*/  BSYNC.RECONVERGENT B0 ;  /* 0x0000000000007941 */ /* 0x000fea0003800200 */
.L_x_92:
[----:B------:R-:W-:Y:S01]  /*68a0*/  BAR.SYNC.DEFER_BLOCKING 0x1, 0x80 ;  /* 0x0042000000007b1d */ /* 0x000fe20000010000 */
[----:B------:R-:W-:Y:S01]  /*68b0*/  ISETP.NE.AND P1, PT, R112, RZ, PT ;  /* 0x000000ff7000720c */ /* 0x000fe20003f25270 */
[----:B------:R-:W-:Y:S01]  /*68c0*/  UISETP.NE.AND UP0, UPT, UR54, URZ, UPT ;  /* 0x000000ff3600728c */ /* 0x000fe2000bf05270 */
[----:B------:R-:W-:Y:S11]  /*68d0*/  LEA R3, R115, UR52, 0x3 ;  /* 0x0000003473037c11 */ /* 0x000ff6000f8e18ff */
[----:B------:R-:W-:Y:S01]  /*68e0*/  @P1 SHF.L.U32 R4, R66, 0x1f, RZ ;  /* 0x0000001f42041819 */ /* 0x000fe200000006ff */
[----:B------:R-:W-:Y:S06]  /*68f0*/  BRA.U !UP0, `(.L_x_94) ;  /* 0x0000000108287547 */ /* 0x000fec000b800000 */
[----:B------:R-:W2:Y:S01]  /*6900*/  S2R R0, SR_CgaCtaId ;  /* 0x0000000000007919 */ /* 0x000ea20000008800 */
[----:B------:R-:W-:Y:S05]  /*6910*/  IMAD.U32 R2, RZ, RZ, UR53 ;  /* 0x00000035ff027e24 */ /* 0x000fea000f8e00ff */
[C---:B------:R-:W-:Y:S01]  /*6920*/  @P1 LEA R5, R2.reuse, UR52, 0x3 ;  /* 0x0000003402051c11 */ /* 0x040fe2000f8e18ff */
[----:B------:R-:W-:Y:S04]  /*6930*/  VIADD R2, R2, 0x1 ;  /* 0x0000000102027836 */ /* 0x000fe80000000000 */
[----:B------:R-:W-:Y:S01]  /*6940*/  @P1 VIADD R5, R5, 0x98 ;  /* 0x0000009805051836 */ /* 0x000fe20000000000 */
[C---:B------:R-:W-:Y:S04]  /*6950*/  ISETP.NE.AND P0, PT, R2.reuse, 0x3, PT ;  /* 0x000000030200780c */ /* 0x040fe80003f05270 */
[----:B------:R-:W-:Y:S04]  /*6960*/  SEL R2, R2, RZ, P0 ;  /* 0x000000ff02027207 */ /* 0x000fe80000000000 */
[----:B------:R-:W-:Y:S02]  /*6970*/  R2UR UR53, R2 ;  /* 0x00000000023572ca */ /* 0x000fe400000e0000 */
[----:B--2---:R-:W-:Y:S04]  /*6980*/  @P1 PRMT R0, R0, 0x654, R5 ;  /* 0x0000065400001816 */ /* 0x004fe80000000005 */
[----:B------:R2:W-:Y:S09]  /*6990*/  @P1 SYNCS.ARRIVE.TRANS64.RED.A1T0 RZ, [R0+URZ], RZ ;  /* 0x000000ff00ff19a7 */ /* 0x0005f200081004ff */
.L_x_94:
[----:B------:R-:W3:Y:S01]  /*69a0*/  @P1 SYNCS.PHASECHK.TRANS64.TRYWAIT P0, [R3+URZ+0x80], R4 ;  /* 0x00008004030015a7 */ /* 0x000ee200080011ff */
[----:B------:R-:W-:Y:S01]  /*69b0*/  BSSY B1, `(.L_x_95) ;  /* 0x0000015000017945 */ /* 0x000fe20003800000 */
[----:B---3--:R-:W-:Y:S03]  /*69c0*/  @P1 SEL R116, RZ, 0x1, !P0 ;  /* 0x00000001ff741807 */ /* 0x008fe60004000000 */
[----:B------:R-:W-:Y:S05]  /*69d0*/  @!P1 BRA `(.L_x_96) ;  /* 0x0000000000489947 */ /* 0x000fea0003800000 */
[----:B------:R-:W-:Y:S01]  /*69e0*/  ISETP.NE.AND P1, PT, R117, RZ, PT ;  /* 0x000000ff7500720c */ /* 0x000fe20003f25270 */
[----:B------:R-:W-:Y:S01]  /*69f0*/  BSSY B0, `(.L_x_97) ;  /* 0x000000a000007945 */ /* 0x000fe20003800000 */
[----:B------:R-:W-:Y:S11]  /*6a00*/  ISETP.NE.AND P0, PT, R116, RZ, PT ;  /* 0x000000ff7400720c */ /* 0x000ff60003f05270 */
[----:B------:R-:W-:Y:S04]  /*6a10*/  @P1 IMAD R115, R115, 0x2000, R106 ;  /* 0x0000200073731824 */ /* 0x000fe800078e026a */
[----:B------:R-:W-:Y:S01]  /*6a20*/  @P1 IMAD.IADD R4, R114, 0x1, R115 ;  /* 0x0000000172041824 */ /* 0x000fe200078e0273 */
[----:B------:R-:W-:Y:S03]  /*6a30*/  @P1 IADD3 R2, PT, PT, R113, R115, RZ ;  /* 0x0000007371021210 */ /* 0x000fe60007ffe0ff */
[----:B--2---:R-:W-:Y:S01]  /*6a40*/  @P1 IMAD.IADD R0, R105, 0x1, R4 ;  /* 0x0000000169001824 */ /* 0x004fe200078e0204 */
[----:B------:R-:W-:Y:S06]  /*6a50*/  @P0 BRA `(.L_x_98) ;  /* 0x00000000000c0947 */ /* 0x000fec0003800000 */
[----:B------:R-:W-:Y:S04]  /*6a60*/  SHF.L.U32 R66, R66, 0x1f, RZ ;  /* 0x0000001f42427819 */ /* 0x000fe800000006ff */
[----:B------:R-:W2:Y:S02]  /*6a70*/  SYNCS.PHASECHK.TRANS64.TRYWAIT P0, [R3+URZ+0x80], R66 ;  /* 0x00008042030075a7 */ /* 0x000ea400080011ff */
[----:B--2---:R-:W-:Y:S05]  /*6a80*/  @!P0 BRA `(.L_x_99) ;  /* 0x0000001800308947 */ /* 0x004fea0003800000 */
.L_x_98:
[----:B------:R-:W-:Y:S05]  /*6a90*/  BSYNC B0 ;  /* 0x0000000000007941 */ /* 0x000fea0003800000 */
.L_x_97:
[----:B------:R-:W-:Y:S11]  /*6aa0*/  ISETP.NE.AND P0, PT, R117, RZ, PT ;  /* 0x000000ff7500720c */ /* 0x000ff60003f05270 */
[----:B------:R-:W-:Y:S02]  /*6ab0*/  @!UPT UIADD3 URZ, UPT, UPT, URZ, URZ, URZ ;  /* 0x000000fffffff290 */ /* 0x000fe4000fffe0ff */
[----:B------:R3:W4:Y:S04]  /*6ac0*/  @P0 LDS.128 R56, [R115] ;  /* 0x0000000073380984 */ /* 0x0007280000000c00 */
[----:B------:R3:W1:Y:S04]  /*6ad0*/  @P0 LDS.128 R68, [R2+0x20] ;  /* 0x0000200002440984 */ /* 0x0006680000000c00 */
[----:B------:R3:W1:Y:S04]  /*6ae0*/  @P0 LDS.128 R60, [R4+0x10] ;  /* 0x00001000043c0984 */ /* 0x0006680000000c00 */
[----:B------:R3:W1:Y:S02]  /*6af0*/  @P0 LDS.128 R76, [R0+0x10] ;  /* 0x00001000004c0984 */ /* 0x0006640000000c00 */
.L_x_96:
[----:B------:R-:W-:Y:S05]  /*6b00*/  BSYNC B1 ;  /* 0x0000000000017941 */ /* 0x000fea0003800000 */
.L_x_95:
[----:B--23--:R-:W-:Y:S05]  /*6b10*/  VIADD R0, R48, 0x20 ;  /* 0x0000002030007836 */ /* 0x00cfea0000000000 */
[----:B------:R-:W-:Y:S04]  /*6b20*/  SHF.R.U32.HI R0, RZ, 0x15, R0 ;  /* 0x00000015ff007819 */ /* 0x000fe80000011600 */
[----:B------:R-:W-:Y:S11]  /*6b30*/  LOP3.LUT P0, RZ, R0, 0x3, R100, 0x48, !PT ;  /* 0x0000000300ff7812 */ /* 0x000ff60007804864 */
[----:B------:R-:W-:Y:S02]  /*6b40*/  @!UPT UIADD3 URZ, UPT, UPT, URZ, URZ, URZ ;  /* 0x000000fffffff290 */ /* 0x000fe4000fffe0ff */
[----:B------:R-:W-:Y:S05]  /*6b50*/  @!P0 BRA `(.L_x_100) ;  /* 0x0000000000408947 */ /* 0x000fea0003800000 */
[----:B------:R-:W2:Y:S01]  /*6b60*/  LDCU.64 UR8, c[0x4][0x70] ;  /* 0x01000e00ff0877ac */ /* 0x000ea20008000a00 */
[----:B------:R-:W-:Y:S01]  /*6b70*/  MOV R3, 0x0 ;  /* 0x0000000000037802 */ /* 0x000fe20000000f00 */
[----:B------:R-:W-:Y:S02]  /*6b80*/  HFMA2 R12, -RZ, RZ, 0, 5.9604644775390625e-08 ;  /* 0x00000001ff0c7431 */ /* 0x000fe400000001ff */
[----:B-1----:R-:W-:Y:S02]  /*6b90*/  IMAD.MOV.U32 R8, RZ, RZ, 0x192 ;  /* 0x00000192ff087424 */ /* 0x002fe400078e00ff */
[----:B------:R-:W-:Y:S01]  /*6ba0*/  IMAD.MOV.U32 R13, RZ, RZ, RZ ;  /* 0x000000ffff0d7224 */ /* 0x000fe200078e00ff */
[----:B------:R-:W1:Y:S01]  /*6bb0*/  LDCU.64 UR6, c[0x4][0x78] ;  /* 0x01000f00ff0677ac */ /* 0x000e620008000a00 */
[----:B------:R-:W3:Y:S01]  /*6bc0*/  LDC.64 R2, c[0x4][R3] ;  /* 0x0100000003027b82 */ /* 0x000ee20000000a00 */
[----:B------:R-:W5:Y:S01]  /*6bd0*/  LDCU.64 UR4, c[0x4][0x10] ;  /* 0x01000200ff0477ac */ /* 0x000f620008000a00 */
[----:B--2---:R-:W-:Y:S01]  /*6be0*/  MOV R5, UR9 ;  /* 0x0000000900057c02 */ /* 0x004fe20008000f00 */
[----:B------:R-:W-:Y:S01]  /*6bf0*/  IMAD.U32 R4, RZ, RZ, UR8 ;  /* 0x00000008ff047e24 */ /* 0x000fe2000f8e00ff */
[----:B-1----:R-:W-:Y:S01]  /*6c00*/  MOV R7, UR7 ;  /* 0x0000000700077c02 */ /* 0x002fe20008000f00 */
[----:B------:R-:W-:Y:S01]  /*6c10*/  IMAD.U32 R6, RZ, RZ, UR6 ;  /* 0x00000006ff067e24 */ /* 0x000fe2000f8e00ff */
[----:B-----5:R-:W-:Y:S01]  /*6c20*/  MOV R11, UR5 ;  /* 0x00000005000b7c02 */ /* 0x020fe20008000f00 */
[----:B------:R-:W-:Y:S02]  /*6c30*/  IMAD.U32 R10, RZ, RZ, UR4 ;  /* 0x00000004ff0a7e24 */ /* 0x000fe4000f8e00ff */
[----:B------:R-:W-:Y:S07]  /*6c40*/  LEPC R20, `(.L_x_100) ;  /* 0x000000001014794e */ /* 0x000fee0000000000 */
[----:B---34-:R-:W-:Y:S05]  /*6c50*/  CALL.ABS.NOINC R2 ;  /* 0x0000000002007343 */ /* 0x018fea0003c00000 */
.L_x_100:
[----:B------:R-:W-:Y:S01]  /*6c60*/  ISETP.NE.AND P0, PT, R99, RZ, PT ;  /* 0x000000ff6300720c */ /* 0x000fe20003f05270 */
[----:B------:R-:W-:Y:S05]  /*6c70*/  WARPSYNC.ALL ;  /* 0x0000000000007948 */ /* 0x000fea0003800000 */
[----:B------:R-:W-:Y:S01]  /*6c80*/  R2UR UR4, R48 ;  /* 0x00000000300472ca */ /* 0x000fe200000e0000 */
[--C-:B----4-:R-:W-:Y:S01]  /*6c90*/  HADD2.F32 R0, -RZ, R56.reuse.H0_H0 ;  /* 0x20000038ff007230 */ /* 0x110fe20000004100 */
[----:B------:R-:W-:Y:S01]  /*6ca0*/  R2UR UR6, R65 ;  /* 0x00000000410672ca */ /* 0x000fe200000e0000 */
[----:B------:R-:W-:Y:S01]  /*6cb0*/  HADD2.F32 R2, -RZ, R56.H1_H1 ;  /* 0x30000038ff027230 */ /* 0x000fe20000004100 */
[----:B------:R-:W-:Y:S01]  /*6cc0*/  USHF.L.U32 UR5, UR42, 0xd, URZ ;  /* 0x0000000d2a057899 */ /* 0x000fe200080006ff */
[--C-:B------:R-:W-:Y:S01]  /*6cd0*/  HADD2.F32 R3, -RZ, R57.reuse.H0_H0 ;  /* 0x20000039ff037230 */ /* 0x100fe20000004100 */
[----:B------:R-:W-:Y:S01]  /*6ce0*/  BSSY.RECONVERGENT B0, `(.L_x_101) ;  /* 0x000008c000007945 */ /* 0x000fe20003800200 */
[----:B------:R-:W-:Y:S02]  /*6cf0*/  HADD2.F32 R48, -RZ, R57.H1_H1 ;  /* 0x30000039ff307230 */ /* 0x000fe40000004100 */
[--C-:B------:R-:W-:Y:S02]  /*6d00*/  HADD2.F32 R50, -RZ, R58.reuse.H0_H0 ;  /* 0x2000003aff327230 */ /* 0x100fe40000004100 */
[----:B------:R-:W-:Y:S02]  /*6d10*/  HADD2.F32 R51, -RZ, R58.H1_H1 ;  /* 0x3000003aff337230 */ /* 0x000fe40000004100 */
[----:B-1----:R-:W1:Y:S01]  /*6d20*/  LDTM.x32 R4, tmem[UR4+0x20] ;  /* 0x00002004000479ee */ /* 0x002e6200082c0000 */
[----:B------:R-:W-:Y:S01]  /*6d30*/  NOP ;  /* 0x0000000000007918 */ /* 0x000fe20000000000 */
[----:B------:R-:W-:Y:S01]  /*6d40*/  UIADD3 UR6, UPT, UPT, UR6, 0xe0, URZ ;  /* 0x000000e006067890 */ /* 0x000fe2000fffe0ff */
[--C-:B------:R-:W-:Y:S02]  /*6d50*/  HADD2.F32 R52, -RZ, R59.reuse.H0_H0 ;  /* 0x2000003bff347230 */ /* 0x100fe40000004100 */
[----:B------:R-:W-:Y:S01]  /*6d60*/  HADD2.F32 R53, -RZ, R59.H1_H1 ;  /* 0x3000003bff357230 */ /* 0x000fe20000004100 */
[----:B------:R-:W-:Y:S01]  /*6d70*/  UPRMT UR6, UR45, 0x654, UR6 ;  /* 0x000006542d067896 */ /* 0x000fe20008000006 */
[--C-:B------:R-:W-:Y:S02]  /*6d80*/  HADD2.F32 R54, -RZ, R60.reuse.H0_H0 ;  /* 0x2000003cff367230 */ /* 0x100fe40000004100 */
[----:B------:R-:W-:Y:S02]  /*6d90*/  HADD2.F32 R55, -RZ, R60.H1_H1 ;  /* 0x3000003cff377230 */ /* 0x000fe40000004100 */
[--C-:B------:R-:W-:Y:S02]  /*6da0*/  HADD2.F32 R56, -RZ, R61.reuse.H0_H0 ;  /* 0x2000003dff387230 */ /* 0x100fe40000004100 */
[----:B------:R-:W-:Y:S02]  /*6db0*/  HADD2.F32 R57, -RZ, R61.H1_H1 ;  /* 0x3000003dff397230 */ /* 0x000fe40000004100 */
[----:B-1----:R-:W-:Y:S01]  /*6dc0*/  SYNCS.ARRIVE.TRANS64.RED.A1T0 RZ, [UR6], RZ ;  /* 0x000000ffffff79a7 */ /* 0x002fe20008100406 */
[--C-:B------:R-:W-:Y:S02]  /*6dd0*/  HADD2.F32 R58, -RZ, R62.reuse.H0_H0 ;  /* 0x2000003eff3a7230 */ /* 0x100fe40000004100 */
[----:B------:R-:W-:Y:S02]  /*6de0*/  HADD2.F32 R59, -RZ, R62.H1_H1 ;  /* 0x3000003eff3b7230 */ /* 0x000fe40000004100 */
[--C-:B------:R-:W-:Y:S02]  /*6df0*/  HADD2.F32 R60, -RZ, R63.reuse.H0_H0 ;  /* 0x2000003fff3c7230 */ /* 0x100fe40000004100 */
[----:B------:R-:W-:Y:S02]  /*6e00*/  HADD2.F32 R61, -RZ, R63.H1_H1 ;  /* 0x3000003fff3d7230 */ /* 0x000fe40000004100 */
[C---:B------:R-:W-:Y:S01]  /*6e10*/  FMUL R4, R47.reuse, R4 ;  /* 0x000000042f047220 */ /* 0x040fe20000400000 */
[C---:B------:R-:W-:Y:S01]  /*6e20*/  FMUL R5, R47.reuse, R5 ;  /* 0x000000052f057220 */ /* 0x040fe20000400000 */
[C---:B------:R-:W-:Y:S01]  /*6e30*/  FMUL R6, R47.reuse, R6 ;  /* 0x000000062f067220 */ /* 0x040fe20000400000 */
[----:B------:R-:W-:Y:S01]  /*6e40*/  FMUL R7, R47, R7 ;  /* 0x000000072f077220 */ /* 0x000fe20000400000 */
[C---:B------:R-:W-:Y:S01]  /*6e50*/  FFMA R4, R49.reuse, R0, R4 ;  /* 0x0000000031047223 */ /* 0x040fe20000000004 */
[C---:B------:R-:W-:Y:S01]  /*6e60*/  FFMA R5, R49.reuse, R2, R5 ;  /* 0x0000000231057223 */ /* 0x040fe20000000005 */
[C---:B------:R-:W-:Y:S01]  /*6e70*/  FFMA R6, R49.reuse, R3, R6 ;  /* 0x0000000331067223 */ /* 0x040fe20000000006 */
[----:B------:R-:W-:Y:S01]  /*6e80*/  FFMA R7, R49, R48, R7 ;  /* 0x0000003031077223 */ /* 0x000fe20000000007 */
[C---:B------:R-:W-:Y:S01]  /*6e90*/  FMUL R8, R47.reuse, R8 ;  /* 0x000000082f087220 */ /* 0x040fe20000400000 */
[----:B------:R-:W-:Y:S01]  /*6ea0*/  FMUL R9, R47, R9 ;  /* 0x000000092f097220 */ /* 0x000fe20000400000 */
[----:B------:R-:W-:Y:S01]  /*6eb0*/  F2FP.F16.F32.PACK_AB R4, R5, R4 ;  /* 0x000000040504723e */ /* 0x000fe200000000ff */
[----:B------:R-:W-:Y:S01]  /*6ec0*/  FMUL R0, R47, R10 ;  /* 0x0000000a2f007220 */ /* 0x000fe20000400000 */
[----:B------:R-:W-:Y:S01]  /*6ed0*/  F2FP.F16.F32.PACK_AB R5, R7, R6 ;  /* 0x000000060705723e */ /* 0x000fe200000000ff */
[C---:B------:R-:W-:Y:S01]  /*6ee0*/  FFMA R8, R49.reuse, R50, R8 ;  /* 0x0000003231087223 */ /* 0x040fe20000000008 */
[C---:B------:R-:W-:Y:S01]  /*6ef0*/  FFMA R9, R49.reuse, R51, R9 ;  /* 0x0000003331097223 */ /* 0x040fe20000000009 */
[----:B------:R-:W-:Y:S01]  /*6f00*/  FFMA R0, R49, R52, R0 ;  /* 0x0000003431007223 */ /* 0x000fe20000000000 */
[C---:B------:R-:W-:Y:S01]  /*6f10*/  FMUL R2, R47.reuse, R11 ;  /* 0x0000000b2f027220 */ /* 0x040fe20000400000 */
[C---:B------:R-:W-:Y:S01]  /*6f20*/  FMUL R3, R47.reuse, R12 ;  /* 0x0000000c2f037220 */ /* 0x040fe20000400000 */
[----:B------:R-:W-:Y:S01]  /*6f30*/  FMUL R10, R47, R13 ;  /* 0x0000000d2f0a7220 */ /* 0x000fe20000400000 */
[----:B------:R-:W-:Y:S01]  /*6f40*/  F2FP.F16.F32.PACK_AB R6, R9, R8 ;  /* 0x000000080906723e */ /* 0x000fe200000000ff */
[C---:B------:R-:W-:Y:S01]  /*6f50*/  FFMA R2, R49.reuse, R53, R2 ;  /* 0x0000003531027223 */ /* 0x040fe20000000002 */
[C---:B------:R-:W-:Y:S01]  /*6f60*/  FFMA R3, R49.reuse, R54, R3 ;  /* 0x0000003631037223 */ /* 0x040fe20000000003 */
[----:B------:R-:W-:Y:S01]  /*6f70*/  FFMA R10, R49, R55, R10 ;  /* 0x00000037310a7223 */ /* 0x000fe2000000000a */
[C---:B------:R-:W-:Y:S01]  /*6f80*/  FMUL R11, R47.reuse, R14 ;  /* 0x0000000e2f0b7220 */ /* 0x040fe20000400000 */
[C---:B------:R-:W-:Y:S01]  /*6f90*/  FMUL R15, R47.reuse, R15 ;  /* 0x0000000f2f0f7220 */ /* 0x040fe20000400000 */
[C---:B------:R-:W-:Y:S01]  /*6fa0*/  FMUL R12, R47.reuse, R16 ;  /* 0x000000102f0c7220 */ /* 0x040fe20000400000 */
[----:B------:R-:W-:Y:S01]  /*6fb0*/  FMUL R13, R47, R17 ;  /* 0x000000112f0d7220 */ /* 0x000fe20000400000 */
[----:B------:R-:W-:Y:S01]  /*6fc0*/  FFMA R11, R49, R56, R11 ;  /* 0x00000038310b7223 */ /* 0x000fe2000000000b */
[----:B------:R-:W-:Y:S01]  /*6fd0*/  FMUL R14, R47, R18 ;  /* 0x000000122f0e7220 */ /* 0x000fe20000400000 */
[----:B------:R-:W-:Y:S01]  /*6fe0*/  FFMA R15, R49, R57, R15 ;  /* 0x00000039310f7223 */ /* 0x000fe2000000000f */
[--C-:B------:R-:W-:Y:S02]  /*6ff0*/  HADD2.F32 R62, -RZ, R68.reuse.H0_H0 ;  /* 0x20000044ff3e7230 */ /* 0x100fe40000004100 */
[----:B------:R-:W-:Y:S01]  /*7000*/  FMUL R19, R47, R19 ;  /* 0x000000132f137220 */ /* 0x000fe20000400000 */
[----:B------:R-:W-:Y:S01]  /*7010*/  F2FP.F16.F32.PACK_AB R7, R2, R0 ;  /* 0x000000000207723e */ /* 0x000fe200000000ff */
[----:B------:R-:W-:Y:S01]  /*7020*/  FFMA R12, R49, R58, R12 ;  /* 0x0000003a310c7223 */ /* 0x000fe2000000000c */
[----:B------:R-:W-:Y:S02]  /*7030*/  HADD2.F32 R63, -RZ, R68.H1_H1 ;  /* 0x30000044ff3f7230 */ /* 0x000fe40000004100 */
[----:B------:R-:W-:Y:S01]  /*7040*/  FMUL R16, R47, R20 ;  /* 0x000000142f107220 */ /* 0x000fe20000400000 */
[----:B------:R-:W-:Y:S01]  /*7050*/  FFMA R13, R49, R59, R13 ;  /* 0x0000003b310d7223 */ /* 0x000fe2000000000d */
[----:B------:R1:W-:Y:S01]  /*7060*/  STS.128 [R106+UR5], R4 ;  /* 0x000000046a007988 */ /* 0x0003e20008000c05 */
[--C-:B------:R-:W-:Y:S02]  /*7070*/  HADD2.F32 R64, -RZ, R69.reuse.H0_H0 ;  /* 0x20000045ff407230 */ /* 0x100fe40000004100 */
[----:B------:R-:W-:Y:S01]  /*7080*/  FMUL R17, R47, R21 ;  /* 0x000000152f117220 */ /* 0x000fe20000400000 */
[----:B------:R-:W-:Y:S01]  /*7090*/  FFMA R14, R49, R60, R14 ;  /* 0x0000003c310e7223 */ /* 0x000fe2000000000e */
[----:B------:R-:W-:Y:S02]  /*70a0*/  HADD2.F32 R65, -RZ, R69.H1_H1 ;  /* 0x30000045ff417230 */ /* 0x000fe40000004100 */
[----:B------:R-:W-:Y:S01]  /*70b0*/  FMUL R18, R47, R22 ;  /* 0x000000162f127220 */ /* 0x000fe20000400000 */
[----:B------:R-:W-:Y:S01]  /*70c0*/  FFMA R19, R49, R61, R19 ;  /* 0x0000003d31137223 */ /* 0x000fe20000000013 */
[----:B------:R-:W-:Y:S02]  /*70d0*/  HADD2.F32 R66, -RZ, R70.H0_H0 ;  /* 0x20000046ff427230 */ /* 0x000fe40000004100 */
[----:B------:R-:W-:Y:S01]  /*70e0*/  FMUL R23, R47, R23 ;  /* 0x000000172f177220 */ /* 0x000fe20000400000 */
[--C-:B------:R-:W-:Y:S02]  /*70f0*/  HADD2.F32 R74, -RZ, R78.reuse.H0_H0 ;  /* 0x2000004eff4a7230 */ /* 0x100fe40000004100 */
[----:B------:R-:W-:Y:S01]  /*7100*/  FFMA R16, R49, R62, R16 ;  /* 0x0000003e31107223 */ /* 0x000fe20000000010 */
[----:B------:R-:W-:Y:S01]  /*7110*/  HADD2.F32 R75, -RZ, R78.H1_H1 ;  /* 0x3000004eff4b7230 */ /* 0x000fe20000004100 */
[----:B------:R-:W-:Y:S01]  /*7120*/  IADD3 R78, PT, PT, R106, UR5, RZ ;  /* 0x000000056a4e7c10 */ /* 0x000fe2000fffe0ff */
[----:B------:R-:W-:Y:S02]  /*7130*/  HADD2.F32 R67, -RZ, R70.H1_H1 ;  /* 0x30000046ff437230 */ /* 0x000fe40000004100 */
[----:B------:R-:W-:Y:S01]  /*7140*/  FMUL R20, R47, R24 ;  /* 0x000000182f147220 */ /* 0x000fe20000400000 */
[----:B------:R-:W-:Y:S01]  /*7150*/  FFMA R17, R49, R63, R17 ;  /* 0x0000003f31117223 */ /* 0x000fe20000000011 */
[--C-:B------:R-:W-:Y:S02]  /*7160*/  HADD2.F32 R68, -RZ, R71.reuse.H0_H0 ;  /* 0x20000047ff447230 */ /* 0x100fe40000004100 */
[----:B------:R-:W-:Y:S01]  /*7170*/  FMUL R21, R47, R25 ;  /* 0x000000192f157220 */ /* 0x000fe20000400000 */
[----:B------:R-:W-:Y:S01]  /*7180*/  FFMA R18, R49, R64, R18 ;  /* 0x0000004031127223 */ /* 0x000fe20000000012 */
[----:B------:R-:W-:Y:S02]  /*7190*/  HADD2.F32 R69, -RZ, R71.H1_H1 ;  /* 0x30000047ff457230 */ /* 0x000fe40000004100 */
[----:B------:R-:W-:Y:S01]  /*71a0*/  FMUL R22, R47, R26 ;  /* 0x0000001a2f167220 */ /* 0x000fe20000400000 */
[----:B------:R-:W-:Y:S01]  /*71b0*/  F2FP.F16.F32.PACK_AB R8, R10, R3 ;  /* 0x000000030a08723e */ /* 0x000fe200000000ff */
[----:B------:R-:W-:Y:S01]  /*71c0*/  FFMA R23, R49, R65, R23 ;  /* 0x0000004131177223 */ /* 0x000fe20000000017 */
[----:B------:R-:W-:Y:S01]  /*71d0*/  F2FP.F16.F32.PACK_AB R9, R15, R11 ;  /* 0x0000000b0f09723e */ /* 0x000fe200000000ff */
[--C-:B------:R-:W-:Y:S02]  /*71e0*/  HADD2.F32 R70, -RZ, R76.reuse.H0_H0 ;  /* 0x2000004cff467230 */ /* 0x100fe40000004100 */
[----:B------:R-:W-:Y:S01]  /*71f0*/  FMUL R27, R47, R27 ;  /* 0x0000001b2f1b7220 */ /* 0x000fe20000400000 */
[----:B------:R-:W-:Y:S01]  /*7200*/  IADD3 R114, PT, PT, R114, R78, RZ ;  /* 0x0000004e72727210 */ /* 0x000fe20007ffe0ff */
[----:B------:R-:W-:Y:S01]  /*7210*/  FFMA R20, R49, R66, R20 ;  /* 0x0000004231147223 */ /* 0x000fe20000000014 */
[----:B------:R-:W-:Y:S01]  /*7220*/  F2FP.F16.F32.PACK_AB R10, R13, R12 ;  /* 0x0000000c0d0a723e */ /* 0x000fe200000000ff */
[----:B------:R-:W-:Y:S01]  /*7230*/  HADD2.F32 R71, -RZ, R76.H1_H1 ;  /* 0x3000004cff477230 */ /* 0x000fe20000004100 */
[----:B------:R-:W-:Y:S01]  /*7240*/  F2FP.F16.F32.PACK_AB R11, R19, R14 ;  /* 0x0000000e130b723e */ /* 0x000fe200000000ff */
[----:B------:R-:W-:Y:S01]  /*7250*/  FMUL R24, R47, R28 ;  /* 0x0000001c2f187220 */ /* 0x000fe20000400000 */
[----:B------:R-:W-:Y:S01]  /*7260*/  FFMA R21, R49, R67, R21 ;  /* 0x0000004331157223 */ /* 0x000fe20000000015 */
[--C-:B------:R-:W-:Y:S02]  /*7270*/  HADD2.F32 R72, -RZ, R77.reuse.H0_H0 ;  /* 0x2000004dff487230 */ /* 0x100fe40000004100 */
[----:B------:R-:W-:Y:S01]  /*7280*/  FMUL R25, R47, R29 ;  /* 0x0000001d2f197220 */ /* 0x000fe20000400000 */
[----:B------:R1:W-:Y:S01]  /*7290*/  STS.128 [R114+0x10], R8 ;  /* 0x0000100872007388 */ /* 0x0003e20000000c00 */
[----:B------:R-:W-:Y:S01]  /*72a0*/  FFMA R22, R49, R68, R22 ;  /* 0x0000004431167223 */ /* 0x000fe20000000016 */
[----:B------:R-:W-:Y:S02]  /*72b0*/  HADD2.F32 R73, -RZ, R77.H1_H1 ;  /* 0x3000004dff497230 */ /* 0x000fe40000004100 */
[----:B------:R-:W-:Y:S01]  /*72c0*/  FMUL R26, R47, R30 ;  /* 0x0000001e2f1a7220 */ /* 0x000fe20000400000 */
[----:B------:R-:W-:Y:S01]  /*72d0*/  FFMA R27, R49, R69, R27 ;  /* 0x00000045311b7223 */ /* 0x000fe2000000001b */
        /* <DEDUP_REMOVED lines=10> */
[----:B------:R-:W-:Y:S01]  /*7380*/  F2FP.F16.F32.PACK_AB R17, R23, R18 ;  /* 0x000000121711723e */ /* 0x000fe200000000ff */
[----:B------:R-:W-:Y:S01]  /*7390*/  FFMA R31, R49, R73, R31 ;  /* 0x00000049311f7223 */ /* 0x000fe2000000001f */
[----:B------:R-:W-:Y:S01]  /*73a0*/  FMUL R35, R47, R35 ;  /* 0x000000232f237220 */ /* 0x000fe20000400000 */
[----:B------:R-:W-:Y:S01]  /*73b0*/  IADD3 R113, PT, PT, R113, R78, RZ ;  /* 0x0000004e71717210 */ /* 0x000fe20007ffe0ff */
[----:B------:R-:W-:Y:S01]  /*73c0*/  FFMA R28, R49, R74, R28 ;  /* 0x0000004a311c7223 */ /* 0x000fe2000000001c */
[----:B------:R-:W-:Y:S01]  /*73d0*/  F2FP.F16.F32.PACK_AB R18, R21, R20 ;  /* 0x000000141512723e */ /* 0x000fe200000000ff */
[----:B------:R-:W-:Y:S01]  /*73e0*/  FFMA R29, R49, R75, R29 ;  /* 0x0000004b311d7223 */ /* 0x000fe2000000001d */
[----:B------:R-:W-:Y:S01]  /*73f0*/  F2FP.F16.F32.PACK_AB R19, R27, R22 ;  /* 0x000000161b13723e */ /* 0x000fe200000000ff */
[C---:B------:R-:W-:Y:S01]  /*7400*/  FFMA R30, R49.reuse, R76, R30 ;  /* 0x0000004c311e7223 */ /* 0x040fe2000000001e */
[----:B------:R-:W-:Y:S01]  /*7410*/  FFMA R35, R49, R77, R35 ;  /* 0x0000004d31237223 */ /* 0x000fe20000000023 */
[----:B------:R-:W-:Y:S02]  /*7420*/  F2FP.F16.F32.PACK_AB R24, R25, R24 ;  /* 0x000000181918723e */ /* 0x000fe400000000ff */
[----:B------:R1:W-:Y:S01]  /*7430*/  STS.128 [R113+0x20], R16 ;  /* 0x0000201071007388 */ /* 0x0003e20000000c00 */
[----:B------:R-:W-:Y:S02]  /*7440*/  F2FP.F16.F32.PACK_AB R25, R31, R26 ;  /* 0x0000001a1f19723e */ /* 0x000fe400000000ff */
[----:B------:R-:W-:Y:S02]  /*7450*/  F2FP.F16.F32.PACK_AB R26, R29, R28 ;  /* 0x0000001c1d1a723e */ /* 0x000fe400000000ff */
[----:B------:R-:W-:Y:S02]  /*7460*/  F2FP.F16.F32.PACK_AB R27, R35, R30 ;  /* 0x0000001e231b723e */ /* 0x000fe400000000ff */
[----:B------:R-:W-:Y:S05]  /*7470*/  IADD3 R0, PT, PT, R105, R114, RZ ;  /* 0x0000007269007210 */ /* 0x000fea0007ffe0ff */
        /* <DEDUP_REMOVED lines=11> */
[----:B------:R-:W-:Y:S01]  /*7530*/  R2UR UR11, R108 ;  /* 0x000000006c0b72ca */ /* 0x000fe200000e0000 */
[----:B------:R-:W-:Y:S01]  /*7540*/  UIADD3 UR9, UPT, UPT, UR41, 0x20, URZ ;  /* 0x0000002029097890 */ /* 0x000fe2000fffe0ff */
[----:B------:R-:W-:Y:S01]  /*7550*/  R2UR UR12, R109 ;  /* 0x000000006d0c72ca */ /* 0x000fe200000e0000 */
[----:B------:R-:W-:Y:S02]  /*7560*/  UIADD3 UR8, UPT, UPT, UR52, 0x200, UR5 ;  /* 0x0000020034087890 */ /* 0x000fe4000fffe005 */
[----:B------:R-:W-:Y:S10]  /*7570*/  UIADD3.X UR7, UPT, UPT, URZ, UR57, URZ, UP0, !UPT ;  /* 0x00000039ff077290 */ /* 0x000ff400087fe4ff */
[----:B------:R2:W-:Y:S02]  /*7580*/  UTMASTG.4D.IM2COL [UR8], [UR6] ;  /* 0x00000008060073b5 */ /* 0x0005e40008058000 */
[----:B--2---:R0:W-:Y:S02]  /*7590*/  UTMACMDFLUSH ;  /* 0x00000000000079b7 */ /* 0x0041e40000000000 */
.L_x_102:
[----:B------:R-:W-:Y:S05]  /*75a0*/  BSYNC.RECONVERGENT B0 ;  /* 0x0000000000007941 */ /* 0x000fea0003800200 */
.L_x_101:
[----:B-1----:R-:W-:Y:S01]  /*75b0*/  MOV R0, UR40 ;  /* 0x0000002800007c02 */ /* 0x002fe20008000f00 */
[----:B------:R-:W-:Y:S01]  /*75c0*/  UIADD3 UR42, UPT, UPT, UR42, 0x1, URZ ;  /* 0x000000012a2a7890 */ /* 0x000fe2000fffe0ff */
[----:B------:R-:W-:Y:S05]  /*75d0*/  BSSY.RECONVERGENT B0, `(.L_x_103) ;  /* 0x0000005000007945 */ /* 0x000fea0003800200 */
[----:B------:R-:W-:Y:S02]  /*75e0*/  MOV R2, UR42 ;  /* 0x0000002a00027c02 */ /* 0x000fe40008000f00 */
[----:B------:R-:W-:Y:S01]  /*75f0*/  MOV R64, UR42 ;  /* 0x0000002a00407c02 */ /* 0x000fe20008000f00 */
[----:B------:R-:W-:Y:S05]  /*7600*/  @P0 BRA `(.L_x_104) ;  /* 0x0000000000040947 */ /* 0x000fea0003800000 */
[----:B------:R-:W-:Y:S04]  /*7610*/  DEPBAR.LE SB0, 0x1 ;  /* 0x000080400000791a */ /* 0x000fe80000000000 */
.L_x_104:
[----:B------:R-:W-:Y:S05]  /*7620*/  BSYNC.RECONVERGENT B0 ;  /* 0x0000000000007941 */ /* 0x000fea0003800200 */
.L_x_103:
[----:B------:R-:W-:Y:S01]  /*7630*/  BAR.SYNC.DEFER_BLOCKING 0x1, 0x80 ;  /* 0x0042000000007b1d */ /* 0x000fe20000010000 */
[----:B------:R-:W-:Y:S01]  /*7640*/  ISETP.NE.AND P0, PT, R2, 0x3, PT ;  /* 0x000000030200780c */ /* 0x000fe20003f05270 */
[----:B------:R-:W-:Y:S01]  /*7650*/  UISETP.NE.AND UP0, UPT, UR54, -0x2, UPT ;  /* 0xfffffffe3600788c */ /* 0x000fe2000bf05270 */
[----:B------:R-:W-:Y:S02]  /*7660*/  VIADD R45, R45, 0x1 ;  /* 0x000000012d2d7836 */ /* 0x000fe40000000000 */
[----:B------:R-:W-:Y:S02]  /*7670*/  ISETP.EQ.XOR P1, PT, R0, 0x3, !P0 ;  /* 0x000000030000780c */ /* 0x000fe40004722a70 */
[----:B------:R-:W-:Y:S02]  /*7680*/  SEL R64, R64, RZ, P0 ;  /* 0x000000ff40407207 */ /* 0x000fe40000000000 */
[----:B------:R-:W-:Y:S04]  /*7690*/  SEL R0, RZ, 0x1, !P1 ;  /* 0x00000001ff007807 */ /* 0x000fe80004800000 */
[----:B------:R-:W-:Y:S01]  /*76a0*/  LOP3.LUT R98, R98, R0, RZ, 0x3c, !PT ;  /* 0x0000000062627212 */ /* 0x000fe200078e3cff */
[----:B------:R-:W-:Y:S06]  /*76b0*/  BRA.U !UP0, `(.L_x_105) ;  /* 0x00000001082c7547 */ /* 0x000fec000b800000 */
[----:B------:R-:W-:Y:S01]  /*76c0*/  ISETP.NE.AND P2, PT, R112, RZ, PT ;  /* 0x000000ff7000720c */ /* 0x000fe20003f45270 */
[----:B------:R-:W1:Y:S01]  /*76d0*/  S2R R0, SR_CgaCtaId ;  /* 0x0000000000007919 */ /* 0x000e620000008800 */
[----:B------:R-:W-:Y:S11]  /*76e0*/  IMAD.U32 R2, RZ, RZ, UR53 ;  /* 0x00000035ff027e24 */ /* 0x000ff6000f8e00ff */
[C---:B------:R-:W-:Y:S01]  /*76f0*/  @P2 LEA R3, R2.reuse, UR52, 0x3 ;  /* 0x0000003402032c11 */ /* 0x040fe2000f8e18ff */
[----:B------:R-:W-:Y:S04]  /*7700*/  VIADD R2, R2, 0x1 ;  /* 0x0000000102027836 */ /* 0x000fe80000000000 */
[----:B------:R-:W-:Y:S01]  /*7710*/  @P2 VIADD R3, R3, 0x98 ;  /* 0x0000009803032836 */ /* 0x000fe20000000000 */
[C---:B------:R-:W-:Y:S04]  /*7720*/  ISETP.NE.AND P0, PT, R2.reuse, 0x3, PT ;  /* 0x000000030200780c */ /* 0x040fe80003f05270 */
[----:B------:R-:W-:Y:S04]  /*7730*/  SEL R2, R2, RZ, P0 ;  /* 0x000000ff02027207 */ /* 0x000fe80000000000 */
[----:B------:R-:W-:Y:S02]  /*7740*/  R2UR UR53, R2 ;  /* 0x00000000023572ca */ /* 0x000fe400000e0000 */
[----:B-1----:R-:W-:Y:S04]  /*7750*/  @P2 PRMT R0, R0, 0x654, R3 ;  /* 0x0000065400002816 */ /* 0x002fe80000000003 */
[----:B------:R1:W-:Y:S09]  /*7760*/  @P2 SYNCS.ARRIVE.TRANS64.RED.A1T0 RZ, [R0+URZ], RZ ;  /* 0x000000ff00ff29a7 */ /* 0x0003f200081004ff */
.L_x_105:
[----:B------:R-:W-:Y:S01]  /*7770*/  ISETP.NE.AND P1, PT, R107, RZ, PT ;  /* 0x000000ff6b00720c */ /* 0x000fe20003f25270 */
[----:B------:R-:W-:Y:S01]  /*7780*/  UIADD3 UR54, UPT, UPT, UR54, 0x2, URZ ;  /* 0x0000000236367890 */ /* 0x000fe2000fffe0ff */
[----:B------:R-:W-:Y:S01]  /*7790*/  ISETP.NE.AND P0, PT, R45, 0x2, PT ;  /* 0x000000022d00780c */ /* 0x000fe20003f05270 */
[----:B------:R-:W-:Y:S01]  /*77a0*/  IMAD.IADD R14, R43, 0x1, R90 ;  /* 0x000000012b0e7824 */ /* 0x000fe200078e025a */
[----:B------:R-:W-:Y:S01]  /*77b0*/  LOP3.LUT R96, R96, 0x1, RZ, 0x3c, !PT ;  /* 0x0000000160607812 */ /* 0x000fe200078e3cff */
[----:B------:R-:W-:Y:S01]  /*77c0*/  IMAD.IADD R18, R44, 0x1, R91 ;  /* 0x000000012c127824 */ /* 0x000fe200078e025b */
[----:B-1----:R-:W-:Y:S01]  /*77d0*/  SEL R0, RZ, 0x1, P0 ;  /* 0x00000001ff007807 */ /* 0x002fe20000000000 */
[----:B------:R-:W-:Y:S01]  /*77e0*/  IMAD.MOV.U32 R17, RZ, RZ, R104 ;  /* 0x000000ffff117224 */ /* 0x000fe200078e0068 */
[----:B------:R-:W-:Y:S02]  /*77f0*/  SEL R45, R45, RZ, P0 ;  /* 0x000000ff2d2d7207 */ /* 0x000fe40000000000 */
[----:B------:R-:W-:Y:S03]  /*7800*/  LOP3.LUT R97, R97, R0, RZ, 0x3c, !PT ;  /* 0x0000000061617212 */ /* 0x000fe600078e3cff */
[----:B------:R-:W-:Y:S05]  /*7810*/  @P1 BRA `(.L_x_106) ;  /* 0xffffffd400e81947 */ /* 0x000fea000383ffff */
[----:B------:R-:W-:-:S13]  /*7820*/  ISETP.NE.AND P1, PT, R101, RZ, PT ;  /* 0x000000ff6500720c */ /* 0x000fda0003f25270 */
[----:B------:R-:W-:Y:S05]  /*7830*/  @!P1 BRA `(.L_x_107) ;  /* 0x0000000000489947 */ /* 0x000fea0003800000 */
[----:B------:R-:W1:Y:S02]  /*7840*/  LDCU.64 UR4, c[0x0][0x890] ;  /* 0x00011200ff0477ac */ /* 0x000e640008000a00 */
[----:B-1----:R-:W-:-:S04]  /*7850*/  UISETP.NE.U32.AND UP0, UPT, UR4, URZ, UPT ;  /* 0x000000ff0400728c */ /* 0x002fc8000bf05070 */
[----:B------:R-:W-:-:S09]  /*7860*/  UISETP.NE.AND.EX UP0, UPT, UR5, URZ, UPT, UP0 ;  /* 0x000000ff0500728c */ /* 0x000fd2000bf05300 */
[----:B------:R-:W-:Y:S05]  /*7870*/  BRA.U UP0, `(.L_x_108) ;  /* 0x00000001000c7547 */ /* 0x000fea000b800000 */
[----:B------:R-:W-:-:S13]  /*7880*/  FSETP.NEU.AND P0, PT, R49, RZ, PT ;  /* 0x000000ff3100720b */ /* 0x000fda0003f0d000 */
[----:B------:R-:W-:Y:S05]  /*7890*/  @!P0 EXIT ;  /* 0x000000000000894d */ /* 0x000fea0003800000 */
[----:B------:R-:W-:Y:S05]  /*78a0*/  BRA `(.L_x_107) ;  /* 0x00000000002c7947 */ /* 0x000fea0003800000 */
.L_x_108:
[----:B------:R-:W-:Y:S01]  /*78b0*/  ISETP.NE.AND P0, PT, R111, RZ, PT ;  /* 0x000000ff6f00720c */ /* 0x000fe20003f05270 */
[----:B------:R-:W-:-:S12]  /*78c0*/  BSSY.RECONVERGENT B0, `(.L_x_107) ;  /* 0x0000009000007945 */ /* 0x000fd80003800200 */
[----:B------:R-:W-:Y:S05]  /*78d0*/  @P0 BRA `(.L_x_109) ;  /* 0x0000000000140947 */ /* 0x000fea0003800000 */
[----:B------:R-:W1:Y:S02]  /*78e0*/  LDCU.64 UR4, c[0x0][0x888] ;  /* 0x00011100ff0477ac */ /* 0x000e640008000a00 */
[----:B-1----:R-:W-:-:S04]  /*78f0*/  ISETP.NE.U32.AND P0, PT, RZ, UR4, PT ;  /* 0x00000004ff007c0c */ /* 0x002fc8000bf05070 */
[----:B------:R-:W-:-:S13]  /*7900*/  ISETP.NE.AND.EX P0, PT, RZ, UR5, PT, P0 ;  /* 0x00000005ff007c0c */ /* 0x000fda000bf05300 */
[----:B------:R-:W-:Y:S05]  /*7910*/  @!P0 EXIT ;  /* 0x000000000000894d */ /* 0x000fea0003800000 */
[----:B------:R-:W-:Y:S05]  /*7920*/  BRA `(.L_x_110) ;  /* 0x0000000000087947 */ /* 0x000fea0003800000 */
.L_x_109:
[----:B------:R-:W-:-:S13]  /*7930*/  FSETP.NEU.AND P0, PT, R49, RZ, PT ;  /* 0x000000ff3100720b */ /* 0x000fda0003f0d000 */
[----:B------:R-:W-:Y:S05]  /*7940*/  @!P0 EXIT ;  /* 0x000000000000894d */ /* 0x000fea0003800000 */
.L_x_110:
[----:B------:R-:W-:Y:S05]  /*7950*/  BSYNC.RECONVERGENT B0 ;  /* 0x0000000000007941 */ /* 0x000fea0003800200 */
.L_x_107:
[----:B------:R-:W-:Y:S01]  /*7960*/  ULEA UR4, UR53, UR52, 0x3 ;  /* 0x0000003435047291 */ /* 0x000fe2000f8e18ff */
[----:B------:R-:W-:-:S04]  /*7970*/  DEPBAR.LE SB0, 0x0 ;  /* 0x000080000000791a */ /* 0x000fc80000000000 */
[----:B------:R-:W-:-:S04]  /*7980*/  UIADD3 UR4, UPT, UPT, UR4, 0x98, URZ ;  /* 0x0000009804047890 */ /* 0x000fc8000fffe0ff */
[----:B------:R-:W-:-:S09]  /*7990*/  UPRMT UR4, UR45, 0x654, UR4 ;  /* 0x000006542d047896 */ /* 0x000fd20008000004 */
[----:B------:R-:W-:Y:S01]  /*79a0*/  SYNCS.ARRIVE.TRANS64.RED.A1T0 RZ, [UR4], RZ ;  /* 0x000000ffffff79a7 */ /* 0x000fe20008100404 */
[----:B------:R-:W-:Y:S05]  /*79b0*/  EXIT ;  /* 0x000000000000794d */ /* 0x000fea0003800000 */
.L_x_19:
[----:B------:R-:W-:Y:S07]  /*79c0*/  MOV R2, UR9 ;  /* 0x0000000900027c02 */ /* 0x000fee0008000f00 */
.L_x_111:
[----:B-1----:R1:W2:Y:S02]  /*79d0*/  SYNCS.PHASECHK.TRANS64.TRYWAIT P2, [R2+URZ+0x40], R4 ;  /* 0x00004004020075a7 */ /* 0x0022a400080411ff */
[----:B--2---:R-:W-:Y:S05]  /*79e0*/  @!P2 NANOSLEEP.SYNCS 0x989680 ;  /* 0x009896800000a95d */ /* 0x004fea0003900000 */
[----:B------:R-:W2:Y:S02]  /*79f0*/  @!P2 SYNCS.PHASECHK.TRANS64 P2, [R2+URZ+0x40], R4 ;  /* 0x000040040200a5a7 */ /* 0x000ea400080410ff */
[----:B--2---:R-:W-:Y:S05]  /*7a00*/  @!P2 BRA `(.L_x_111) ;  /* 0xfffffffc00f0a947 */ /* 0x004fea000383ffff */
[----:B------:R-:W-:Y:S05]  /*7a10*/  BRA `(.L_x_18) ;  /* 0xffffff9c00847947 */ /* 0x000fea000383ffff */
.L_x_25:
[----:B------:R-:W-:Y:S07]  /*7a20*/  MOV R2, UR17 ;  /* 0x0000001100027c02 */ /* 0x000fee0008000f00 */
.L_x_112:
[----:B-1----:R1:W2:Y:S02]  /*7a30*/  SYNCS.PHASECHK.TRANS64.TRYWAIT P1, [R2+URZ+0x40], R4 ;  /* 0x00004004020075a7 */ /* 0x0022a400080211ff */
[----:B--2---:R-:W-:Y:S05]  /*7a40*/  @!P1 NANOSLEEP.SYNCS 0x989680 ;  /* 0x009896800000995d */ /* 0x004fea0003900000 */
[----:B------:R-:W2:Y:S02]  /*7a50*/  @!P1 SYNCS.PHASECHK.TRANS64 P1, [R2+URZ+0x40], R4 ;  /* 0x00004004020095a7 */ /* 0x000ea400080210ff */
[----:B--2---:R-:W-:Y:S05]  /*7a60*/  @!P1 BRA `(.L_x_112) ;  /* 0xfffffffc00f09947 */ /* 0x004fea000383ffff */
[----:B------:R-:W-:Y:S05]  /*7a70*/  BRA `(.L_x_24) ;  /* 0xffffffa000ec7947 */ /* 0x000fea000383ffff */
.L_x_29:
[----:B-1----:R-:W-:-:S07]  /*7a80*/  MOV R2, UR22 ;  /* 0x0000001600027c02 */ /* 0x002fce0008000f00 */
.L_x_113:
[----:B-1----:R1:W2:Y:S02]  /*7a90*/  SYNCS.PHASECHK.TRANS64.TRYWAIT P1, [R2+URZ+0xc0], R3 ;  /* 0x0000c003020075a7 */ /* 0x0022a400080211ff */
[----:B--2---:R-:W-:Y:S05]  /*7aa0*/  @!P1 NANOSLEEP.SYNCS 0x989680 ;  /* 0x009896800000995d */ /* 0x004fea0003900000 */
[----:B------:R-:W2:Y:S02]  /*7ab0*/  @!P1 SYNCS.PHASECHK.TRANS64 P1, [R2+URZ+0xc0], R3 ;  /* 0x0000c003020095a7 */ /* 0x000ea400080210ff */
[----:B--2---:R-:W-:Y:S05]  /*7ac0*/  @!P1 BRA `(.L_x_113) ;  /* 0xfffffffc00f09947 */ /* 0x004fea000383ffff */
[----:B------:R-:W-:Y:S05]  /*7ad0*/  BRA `(.L_x_114) ;  /* 0xffffffa400b07947 */ /* 0x000fea000383ffff */
.L_x_33:
[----:B------:R-:W-:-:S07]  /*7ae0*/  MOV R0, UR4 ;  /* 0x0000000400007c02 */ /* 0x000fce0008000f00 */
.L_x_115:
[----:B-1----:R1:W2:Y:S02]  /*7af0*/  SYNCS.PHASECHK.TRANS64.TRYWAIT P0, [R0+URZ], R2 ;  /* 0x00000002000075a7 */ /* 0x0022a400080011ff */
[----:B--2---:R-:W-:Y:S05]  /*7b00*/  @!P0 NANOSLEEP.SYNCS 0x989680 ;  /* 0x009896800000895d */ /* 0x004fea0003900000 */
[----:B------:R-:W2:Y:S02]  /*7b10*/  @!P0 SYNCS.PHASECHK.TRANS64 P0, [R0+URZ], R2 ;  /* 0x00000002000085a7 */ /* 0x000ea400080010ff */
[----:B--2---:R-:W-:Y:S05]  /*7b20*/  @!P0 BRA `(.L_x_115) ;  /* 0xfffffffc00f08947 */ /* 0x004fea000383ffff */
[----:B------:R-:W-:Y:S05]  /*7b30*/  BRA `(.L_x_116) ;  /* 0xffffffac00087947 */ /* 0x000fea000383ffff */
.L_x_34:
[----:B------:R-:W-:-:S07]  /*7b40*/  MOV R0, UR4 ;  /* 0x0000000400007c02 */ /* 0x000fce0008000f00 */
.L_x_117:
[----:B-1----:R1:W2:Y:S02]  /*7b50*/  SYNCS.PHASECHK.TRANS64.TRYWAIT P0, [R0+URZ], R2 ;  /* 0x00000002000075a7 */ /* 0x0022a400080011ff */
[----:B--2---:R-:W-:Y:S05]  /*7b60*/  @!P0 NANOSLEEP.SYNCS 0x989680 ;  /* 0x009896800000895d */ /* 0x004fea0003900000 */
[----:B------:R-:W2:Y:S02]  /*7b70*/  @!P0 SYNCS.PHASECHK.TRANS64 P0, [R0+URZ], R2 ;  /* 0x00000002000085a7 */ /* 0x000ea400080010ff */
[----:B--2---:R-:W-:Y:S05]  /*7b80*/  @!P0 BRA `(.L_x_117) ;  /* 0xfffffffc00f08947 */ /* 0x004fea000383ffff */
[----:B------:R-:W-:Y:S05]  /*7b90*/  BRA `(.L_x_118) ;  /* 0xffffffac00187947 */ /* 0x000fea000383ffff */
.L_x_35:
[----:B------:R-:W-:-:S07]  /*7ba0*/  MOV R0, UR4 ;  /* 0x0000000400007c02 */ /* 0x000fce0008000f00 */
.L_x_119:
[----:B-1----:R1:W2:Y:S02]  /*7bb0*/  SYNCS.PHASECHK.TRANS64.TRYWAIT P0, [R0+URZ], R2 ;  /* 0x00000002000075a7 */ /* 0x0022a400080011ff */
[----:B--2---:R-:W-:Y:S05]  /*7bc0*/  @!P0 NANOSLEEP.SYNCS 0x989680 ;  /* 0x009896800000895d */ /* 0x004fea0003900000 */
[----:B------:R-:W2:Y:S02]  /*7bd0*/  @!P0 SYNCS.PHASECHK.TRANS64 P0, [R0+URZ], R2 ;  /* 0x00000002000085a7 */ /* 0x000ea400080010ff */
[----:B--2---:R-:W-:Y:S05]  /*7be0*/  @!P0 BRA `(.L_x_119) ;  /* 0xfffffffc00f08947 */ /* 0x004fea000383ffff */
[----:B------:R-:W-:Y:S05]  /*7bf0*/  BRA `(.L_x_120) ;  /* 0xffffffac00287947 */ /* 0x000fea000383ffff */
.L_x_36:
[----:B------:R-:W-:-:S07]  /*7c00*/  MOV R0, UR4 ;  /* 0x0000000400007c02 */ /* 0x000fce0008000f00 */
.L_x_121:
[----:B-1----:R1:W2:Y:S02]  /*7c10*/  SYNCS.PHASECHK.TRANS64.TRYWAIT P0, [R0+URZ], R2 ;  /* 0x00000002000075a7 */ /* 0x0022a400080011ff */
[----:B--2---:R-:W-:Y:S05]  /*7c20*/  @!P0 NANOSLEEP.SYNCS 0x989680 ;  /* 0x009896800000895d */ /* 0x004fea0003900000 */
[----:B------:R-:W2:Y:S02]  /*7c30*/  @!P0 SYNCS.PHASECHK.TRANS64 P0, [R0+URZ], R2 ;  /* 0x00000002000085a7 */ /* 0x000ea400080010ff */
[----:B--2---:R-:W-:Y:S05]  /*7c40*/  @!P0 BRA `(.L_x_121) ;  /* 0xfffffffc00f08947 */ /* 0x004fea000383ffff */
[----:B------:R-:W-:Y:S05]  /*7c50*/  BRA `(.L_x_122) ;  /* 0xffffffac00387947 */ /* 0x000fea000383ffff */
.L_x_37:
[----:B------:R-:W-:-:S07]  /*7c60*/  MOV R0, UR4 ;  /* 0x0000000400007c02 */ /* 0x000fce0008000f00 */
.L_x_123:
[----:B-1----:R1:W2:Y:S02]  /*7c70*/  SYNCS.PHASECHK.TRANS64.TRYWAIT P0, [R0+URZ], R2 ;  /* 0x00000002000075a7 */ /* 0x0022a400080011ff */
[----:B--2---:R-:W-:Y:S05]  /*7c80*/  @!P0 NANOSLEEP.SYNCS 0x989680 ;  /* 0x009896800000895d */ /* 0x004fea0003900000 */
[----:B------:R-:W2:Y:S02]  /*7c90*/  @!P0 SYNCS.PHASECHK.TRANS64 P0, [R0+URZ], R2 ;  /* 0x00000002000085a7 */ /* 0x000ea400080010ff */
[----:B--2---:R-:W-:Y:S05]  /*7ca0*/  @!P0 BRA `(.L_x_123) ;  /* 0xfffffffc00f08947 */ /* 0x004fea000383ffff */
[----:B------:R-:W-:Y:S05]  /*7cb0*/  BRA `(.L_x_124) ;  /* 0xffffffac00487947 */ /* 0x000fea000383ffff */
.L_x_38:
[----:B------:R-:W-:-:S07]  /*7cc0*/  MOV R0, UR4 ;  /* 0x0000000400007c02 */ /* 0x000fce0008000f00 */
.L_x_125:
[----:B-1----:R1:W2:Y:S02]  /*7cd0*/  SYNCS.PHASECHK.TRANS64.TRYWAIT P0, [R0+URZ], R2 ;  /* 0x00000002000075a7 */ /* 0x0022a400080011ff */
[----:B--2---:R-:W-:Y:S05]  /*7ce0*/  @!P0 NANOSLEEP.SYNCS 0x989680 ;  /* 0x009896800000895d */ /* 0x004fea0003900000 */
[----:B------:R-:W2:Y:S02]  /*7cf0*/  @!P0 SYNCS.PHASECHK.TRANS64 P0, [R0+URZ], R2 ;  /* 0x00000002000085a7 */ /* 0x000ea400080010ff */
[----:B--2---:R-:W-:Y:S05]  /*7d00*/  @!P0 BRA `(.L_x_125) ;  /* 0xfffffffc00f08947 */ /* 0x004fea000383ffff */
[----:B------:R-:W-:Y:S05]  /*7d10*/  BRA `(.L_x_126) ;  /* 0xffffffac00587947 */ /* 0x000fea000383ffff */
.L_x_39:
[----:B------:R-:W-:-:S07]  /*7d20*/  MOV R0, UR4 ;  /* 0x0000000400007c02 */ /* 0x000fce0008000f00 */
.L_x_127:
[----:B-1----:R1:W2:Y:S02]  /*7d30*/  SYNCS.PHASECHK.TRANS64.TRYWAIT P0, [R0+URZ], R2 ;  /* 0x00000002000075a7 */ /* 0x0022a400080011ff */
[----:B--2---:R-:W-:Y:S05]  /*7d40*/  @!P0 NANOSLEEP.SYNCS 0x989680 ;  /* 0x009896800000895d */ /* 0x004fea0003900000 */
[----:B------:R-:W2:Y:S02]  /*7d50*/  @!P0 SYNCS.PHASECHK.TRANS64 P0, [R0+URZ], R2 ;  /* 0x00000002000085a7 */ /* 0x000ea400080010ff */
[----:B--2---:R-:W-:Y:S05]  /*7d60*/  @!P0 BRA `(.L_x_127) ;  /* 0xfffffffc00f08947 */ /* 0x004fea000383ffff */
[----:B------:R-:W-:Y:S05]  /*7d70*/  BRA `(.L_x_128) ;  /* 0xffffffac00687947 */ /* 0x000fea000383ffff */
.L_x_42:
[----:B------:R-:W-:-:S07]  /*7d80*/  MOV R4, UR45 ;  /* 0x0000002d00047c02 */ /* 0x000fce0008000f00 */
.L_x_129:
[----:B-1----:R1:W2:Y:S02]  /*7d90*/  SYNCS.PHASECHK.TRANS64.TRYWAIT P1, [R4+URZ+0xc8], R6 ;  /* 0x0000c806040075a7 */ /* 0x0022a400080211ff */
[----:B--2---:R-:W-:Y:S05]  /*7da0*/  @!P1 NANOSLEEP.SYNCS 0x989680 ;  /* 0x009896800000995d */ /* 0x004fea0003900000 */
[----:B------:R-:W2:Y:S02]  /*7db0*/  @!P1 SYNCS.PHASECHK.TRANS64 P1, [R4+URZ+0xc8], R6 ;  /* 0x0000c806040095a7 */ /* 0x000ea400080210ff */
[----:B--2---:R-:W-:Y:S05]  /*7dc0*/  @!P1 BRA `(.L_x_129) ;  /* 0xfffffffc00f09947 */ /* 0x004fea000383ffff */
[----:B------:R-:W-:Y:S05]  /*7dd0*/  BRA `(.L_x_130) ;  /* 0xffffffac00d07947 */ /* 0x000fea000383ffff */
.L_x_43:
[----:B-1----:R-:W-:-:S07]  /*7de0*/  MOV R4, UR45 ;  /* 0x0000002d00047c02 */ /* 0x002fce0008000f00 */
.L_x_131:
[----:B-1----:R1:W2:Y:S02]  /*7df0*/  SYNCS.PHASECHK.TRANS64.TRYWAIT P1, [R4+URZ+0xc0], R5 ;  /* 0x0000c005040075a7 */ /* 0x0022a400080211ff */
[----:B--2---:R-:W-:Y:S05]  /*7e00*/  @!P1 NANOSLEEP.SYNCS 0x989680 ;  /* 0x009896800000995d */ /* 0x004fea0003900000 */
[----:B------:R-:W2:Y:S02]  /*7e10*/  @!P1 SYNCS.PHASECHK.TRANS64 P1, [R4+URZ+0xc0], R5 ;  /* 0x0000c005040095a7 */ /* 0x000ea400080210ff */
[----:B--2---:R-:W-:Y:S05]  /*7e20*/  @!P1 BRA `(.L_x_131) ;  /* 0xfffffffc00f09947 */ /* 0x004fea000383ffff */
[----:B------:R-:W-:Y:S05]  /*7e30*/  BRA `(.L_x_132) ;  /* 0xffffffac00d87947 */ /* 0x000fea000383ffff */
.L_x_51:
[----:B------:R-:W-:-:S07]  /*7e40*/  MOV R0, UR6 ;  /* 0x0000000600007c02 */ /* 0x000fce0008000f00 */
.L_x_133:
[----:B-1----:R1:W2:Y:S02]  /*7e50*/  SYNCS.PHASECHK.TRANS64.TRYWAIT P0, [R0+URZ+0xc0], R4 ;  /* 0x0000c004000075a7 */ /* 0x0022a400080011ff */
[----:B--2---:R-:W-:Y:S05]  /*7e60*/  @!P0 NANOSLEEP.SYNCS 0x989680 ;  /* 0x009896800000895d */ /* 0x004fea0003900000 */
[----:B------:R-:W2:Y:S02]  /*7e70*/  @!P0 SYNCS.PHASECHK.TRANS64 P0, [R0+URZ+0xc0], R4 ;  /* 0x0000c004000085a7 */ /* 0x000ea400080010ff */
[----:B--2---:R-:W-:Y:S05]  /*7e80*/  @!P0 BRA `(.L_x_133) ;  /* 0xfffffffc00f08947 */ /* 0x004fea000383ffff */
[----:B------:R-:W-:Y:S05]  /*7e90*/  BRA `(.L_x_134) ;  /* 0xffffffb400587947 */ /* 0x000fea000383ffff */
.L_x_52:
[----:B------:R-:W-:-:S07]  /*7ea0*/  MOV R4, UR8 ;  /* 0x0000000800047c02 */ /* 0x000fce0008000f00 */
.L_x_135:
[----:B-1----:R1:W2:Y:S02]  /*7eb0*/  SYNCS.PHASECHK.TRANS64.TRYWAIT P0, [R4+URZ+0xe0], R0 ;  /* 0x0000e000040075a7 */ /* 0x0022a400080011ff */
[----:B--2---:R-:W-:Y:S05]  /*7ec0*/  @!P0 NANOSLEEP.SYNCS 0x989680 ;  /* 0x009896800000895d */ /* 0x004fea0003900000 */
[----:B------:R-:W2:Y:S02]  /*7ed0*/  @!P0 SYNCS.PHASECHK.TRANS64 P0, [R4+URZ+0xe0], R0 ;  /* 0x0000e000040085a7 */ /* 0x000ea400080010ff */
[----:B--2---:R-:W-:Y:S05]  /*7ee0*/  @!P0 BRA `(.L_x_135) ;  /* 0xfffffffc00f08947 */ /* 0x004fea000383ffff */
[----:B------:R-:W-:Y:S05]  /*7ef0*/  BRA `(.L_x_136) ;  /* 0xffffffb400747947 */ /* 0x000fea000383ffff */
.L_x_55:
[----:B-1----:R-:W-:Y:S07]  /*7f00*/  MOV R0, UR7 ;  /* 0x0000000700007c02 */ /* 0x002fee0008000f00 */
.L_x_137:
[----:B-1----:R1:W2:Y:S02]  /*7f10*/  SYNCS.PHASECHK.TRANS64.TRYWAIT P0, [R0+URZ], R5 ;  /* 0x00000005000075a7 */ /* 0x0022a400080011ff */
[----:B--2---:R-:W-:Y:S05]  /*7f20*/  @!P0 NANOSLEEP.SYNCS 0x989680 ;  /* 0x009896800000895d */ /* 0x004fea0003900000 */
[----:B------:R-:W2:Y:S02]  /*7f30*/  @!P0 SYNCS.PHASECHK.TRANS64 P0, [R0+URZ], R5 ;  /* 0x00000005000085a7 */ /* 0x000ea400080010ff */
[----:B--2---:R-:W-:Y:S05]  /*7f40*/  @!P0 BRA `(.L_x_137) ;  /* 0xfffffffc00f08947 */ /* 0x004fea000383ffff */
[----:B------:R-:W-:Y:S05]  /*7f50*/  BRA `(.L_x_54) ;  /* 0xffffffb400987947 */ /* 0x000fea000383ffff */
.L_x_58:
[----:B------:R-:W-:-:S07]  /*7f60*/  MOV R0, UR5 ;  /* 0x0000000500007c02 */ /* 0x000fce0008000f00 */
.L_x_138:
[----:B-1----:R1:W3:Y:S02]  /*7f70*/  SYNCS.PHASECHK.TRANS64.TRYWAIT P0, [R0+URZ], R2 ;  /* 0x00000002000075a7 */ /* 0x0022e400080011ff */
[----:B---3--:R-:W-:Y:S05]  /*7f80*/  @!P0 NANOSLEEP.SYNCS 0x989680 ;  /* 0x009896800000895d */ /* 0x008fea0003900000 */
[----:B------:R-:W3:Y:S02]  /*7f90*/  @!P0 SYNCS.PHASECHK.TRANS64 P0, [R0+URZ], R2 ;  /* 0x00000002000085a7 */ /* 0x000ee400080010ff */
[----:B---3--:R-:W-:Y:S05]  /*7fa0*/  @!P0 BRA `(.L_x_138) ;  /* 0xfffffffc00f08947 */ /* 0x008fea000383ffff */
[----:B------:R-:W-:Y:S05]  /*7fb0*/  BRA `(.L_x_139) ;  /* 0xffffffb8008c7947 */ /* 0x000fea000383ffff */
.L_x_59:
[----:B------:R-:W-:-:S07]  /*7fc0*/  MOV R0, UR7 ;  /* 0x0000000700007c02 */ /* 0x000fce0008000f00 */
.L_x_140:
[----:B-1----:R1:W3:Y:S02]  /*7fd0*/  SYNCS.PHASECHK.TRANS64.TRYWAIT P0, [R0+URZ], R2 ;  /* 0x00000002000075a7 */ /* 0x0022e400080011ff */
[----:B---3--:R-:W-:Y:S05]  /*7fe0*/  @!P0 NANOSLEEP.SYNCS 0x989680 ;  /* 0x009896800000895d */ /* 0x008fea0003900000 */
[----:B------:R-:W3:Y:S02]  /*7ff0*/  @!P0 SYNCS.PHASECHK.TRANS64 P0, [R0+URZ], R2 ;  /* 0x00000002000085a7 */ /* 0x000ee400080010ff */
[----:B---3--:R-:W-:Y:S05]  /*8000*/  @!P0 BRA `(.L_x_140) ;  /* 0xfffffffc00f08947 */ /* 0x008fea000383ffff */
[----:B------:R-:W-:Y:S05]  /*8010*/  BRA `(.L_x_141) ;  /* 0xffffffb800987947 */ /* 0x000fea000383ffff */
.L_x_64:
[----:B------:R-:W-:Y:S07]  /*8020*/  MOV R0, UR7 ;  /* 0x0000000700007c02 */ /* 0x000fee0008000f00 */
.L_x_142:
[----:B--2---:R2:W3:Y:S02]  /*8030*/  SYNCS.PHASECHK.TRANS64.TRYWAIT P0, [R0+URZ+0xc0], R2 ;  /* 0x0000c002000075a7 */ /* 0x0044e400080011ff */
[----:B---3--:R-:W-:Y:S05]  /*8040*/  @!P0 NANOSLEEP.SYNCS 0x989680 ;  /* 0x009896800000895d */ /* 0x008fea0003900000 */
[----:B------:R-:W3:Y:S02]  /*8050*/  @!P0 SYNCS.PHASECHK.TRANS64 P0, [R0+URZ+0xc0], R2 ;  /* 0x0000c002000085a7 */ /* 0x000ee400080010ff */
[----:B---3--:R-:W-:Y:S05]  /*8060*/  @!P0 BRA `(.L_x_142) ;  /* 0xfffffffc00f08947 */ /* 0x008fea000383ffff */
[----:B------:R-:W-:Y:S05]  /*8070*/  BRA `(.L_x_143) ;  /* 0xffffffbc00a87947 */ /* 0x000fea000383ffff */
.L_x_67:
[----:B------:R-:W-:Y:S07]  /*8080*/  MOV R0, UR7 ;  /* 0x0000000700007c02 */ /* 0x000fee0008000f00 */
.L_x_144:
[----:B--2---:R2:W3:Y:S02]  /*8090*/  SYNCS.PHASECHK.TRANS64.TRYWAIT P0, [R0+URZ+0xb8], R2 ;  /* 0x0000b802000075a7 */ /* 0x0044e400080011ff */
[----:B---3--:R-:W-:Y:S05]  /*80a0*/  @!P0 NANOSLEEP.SYNCS 0x989680 ;  /* 0x009896800000895d */ /* 0x008fea0003900000 */
[----:B------:R-:W3:Y:S02]  /*80b0*/  @!P0 SYNCS.PHASECHK.TRANS64 P0, [R0+URZ+0xb8], R2 ;  /* 0x0000b802000085a7 */ /* 0x000ee400080010ff */
[----:B---3--:R-:W-:Y:S05]  /*80c0*/  @!P0 BRA `(.L_x_144) ;  /* 0xfffffffc00f08947 */ /* 0x008fea000383ffff */
[----:B------:R-:W-:Y:S05]  /*80d0*/  BRA `(.L_x_66) ;  /* 0xffffffc000807947 */ /* 0x000fea000383ffff */
.L_x_70:
[----:B------:R-:W-:Y:S07]  /*80e0*/  MOV R2, UR17 ;  /* 0x0000001100027c02 */ /* 0x000fee0008000f00 */
.L_x_145:
[----:B-1----:R1:W2:Y:S02]  /*80f0*/  SYNCS.PHASECHK.TRANS64.TRYWAIT P0, [R2+URZ+0x98], R0 ;  /* 0x00009800020075a7 */ /* 0x0022a400080011ff */
[----:B--2---:R-:W-:Y:S05]  /*8100*/  @!P0 NANOSLEEP.SYNCS 0x989680 ;  /* 0x009896800000895d */ /* 0x004fea0003900000 */
[----:B------:R-:W2:Y:S02]  /*8110*/  @!P0 SYNCS.PHASECHK.TRANS64 P0, [R2+URZ+0x98], R0 ;  /* 0x00009800020085a7 */ /* 0x000ea400080010ff */
[----:B--2---:R-:W-:Y:S05]  /*8120*/  @!P0 BRA `(.L_x_145) ;  /* 0xfffffffc00f08947 */ /* 0x004fea000383ffff */
[----:B------:R-:W-:Y:S05]  /*8130*/  BRA `(.L_x_146) ;  /* 0xffffffc4003c7947 */ /* 0x000fea000383ffff */
.L_x_71:
[----:B------:R-:W-:Y:S07]  /*8140*/  MOV R0, UR14 ;  /* 0x0000000e00007c02 */ /* 0x000fee0008000f00 */
.L_x_147:
[----:B-1----:R1:W2:Y:S02]  /*8150*/  SYNCS.PHASECHK.TRANS64.TRYWAIT P0, [R0+URZ+0x98], R14 ;  /* 0x0000980e000075a7 */ /* 0x0022a400080011ff */
[----:B--2---:R-:W-:Y:S05]  /*8160*/  @!P0 NANOSLEEP.SYNCS 0x989680 ;  /* 0x009896800000895d */ /* 0x004fea0003900000 */
[----:B------:R-:W2:Y:S02]  /*8170*/  @!P0 SYNCS.PHASECHK.TRANS64 P0, [R0+URZ+0x98], R14 ;  /* 0x0000980e000085a7 */ /* 0x000ea400080010ff */
[----:B--2---:R-:W-:Y:S05]  /*8180*/  @!P0 BRA `(.L_x_147) ;  /* 0xfffffffc00f08947 */ /* 0x004fea000383ffff */
[----:B------:R-:W-:Y:S05]  /*8190*/  BRA `(.L_x_148) ;  /* 0xffffffc400d47947 */ /* 0x000fea000383ffff */
.L_x_73:
[----:B------:R-:W-:-:S07]  /*81a0*/  MOV R0, UR4 ;  /* 0x0000000400007c02 */ /* 0x000fce0008000f00 */
.L_x_149:
[----:B-1----:R1:W3:Y:S02]  /*81b0*/  SYNCS.PHASECHK.TRANS64.TRYWAIT P0, [R0+URZ], R2 ;  /* 0x00000002000075a7 */ /* 0x0022e400080011ff */
[----:B---3--:R-:W-:Y:S05]  /*81c0*/  @!P0 NANOSLEEP.SYNCS 0x989680 ;  /* 0x009896800000895d */ /* 0x008fea0003900000 */
[----:B------:R-:W3:Y:S02]  /*81d0*/  @!P0 SYNCS.PHASECHK.TRANS64 P0, [R0+URZ], R2 ;  /* 0x00000002000085a7 */ /* 0x000ee400080010ff */
[----:B---3--:R-:W-:Y:S05]  /*81e0*/  @!P0 BRA `(.L_x_149) ;  /* 0xfffffffc00f08947 */ /* 0x008fea000383ffff */
[----:B------:R-:W-:Y:S05]  /*81f0*/  BRA `(.L_x_150) ;  /* 0xffffffc8004c7947 */ /* 0x000fea000383ffff */
.L_x_74:
[----:B-1----:R1:W3:Y:S02]  /*8200*/  SYNCS.PHASECHK.TRANS64.TRYWAIT P0, [R2+URZ], R3 ;  /* 0x00000003020075a7 */ /* 0x0022e400080011ff */
[----:B---3--:R-:W-:Y:S05]  /*8210*/  @!P0 NANOSLEEP.SYNCS 0x989680 ;  /* 0x009896800000895d */ /* 0x008fea0003900000 */
[----:B------:R-:W3:Y:S02]  /*8220*/  @!P0 SYNCS.PHASECHK.TRANS64 P0, [R2+URZ], R3 ;  /* 0x00000003020085a7 */ /* 0x000ee400080010ff */
[----:B---3--:R-:W-:Y:S05]  /*8230*/  @!P0 BRA `(.L_x_74) ;  /* 0xfffffffc00f08947 */ /* 0x008fea000383ffff */
[----:B------:R-:W-:Y:S05]  /*8240*/  BRA `(.L_x_151) ;  /* 0xffffffc800787947 */ /* 0x000fea000383ffff */
.L_x_76:
[----:B------:R-:W-:Y:S07]  /*8250*/  MOV R0, UR52 ;  /* 0x0000003400007c02 */ /* 0x000fee0008000f00 */
.L_x_152:
[----:B-1----:R1:W2:Y:S02]  /*8260*/  SYNCS.PHASECHK.TRANS64.TRYWAIT P0, [R0+URZ+0xc0], R2 ;  /* 0x0000c002000075a7 */ /* 0x0022a400080011ff */
[----:B--2---:R-:W-:Y:S05]  /*8270*/  @!P0 NANOSLEEP.SYNCS 0x989680 ;  /* 0x009896800000895d */ /* 0x004fea0003900000 */
[----:B------:R-:W2:Y:S02]  /*8280*/  @!P0 SYNCS.PHASECHK.TRANS64 P0, [R0+URZ+0xc0], R2 ;  /* 0x0000c002000085a7 */ /* 0x000ea400080010ff */
[----:B--2---:R-:W-:Y:S05]  /*8290*/  @!P0 BRA `(.L_x_152) ;  /* 0xfffffffc00f08947 */ /* 0x004fea000383ffff */
[----:B------:R-:W-:Y:S05]  /*82a0*/  BRA `(.L_x_153) ;  /* 0xffffffcc00507947 */ /* 0x000fea000383ffff */
.L_x_86:
[----:B-1----:R1:W2:Y:S02]  /*82b0*/  SYNCS.PHASECHK.TRANS64.TRYWAIT P1, [R0+URZ+0x80], R3 ;  /* 0x00008003000075a7 */ /* 0x0022a400080211ff */
[----:B--2---:R-:W-:Y:S05]  /*82c0*/  @!P1 NANOSLEEP.SYNCS 0x989680 ;  /* 0x009896800000995d */ /* 0x004fea0003900000 */
[----:B------:R-:W2:Y:S02]  /*82d0*/  @!P1 SYNCS.PHASECHK.TRANS64 P1, [R0+URZ+0x80], R3 ;  /* 0x00008003000095a7 */ /* 0x000ea400080210ff */
[----:B--2---:R-:W-:Y:S05]  /*82e0*/  @!P1 BRA `(.L_x_86) ;  /* 0xfffffffc00f09947 */ /* 0x004fea000383ffff */
[----:B------:R-:W-:Y:S05]  /*82f0*/  BRA `(.L_x_85) ;  /* 0xffffffd800887947 */ /* 0x000fea000383ffff */
.L_x_88:
[----:B-1----:R1:W4:Y:S02]  /*8300*/  SYNCS.PHASECHK.TRANS64.TRYWAIT P0, [R65+URZ+0xd0], R2 ;  /* 0x0000d002410075a7 */ /* 0x00232400080011ff */
[----:B----4-:R-:W-:Y:S05]  /*8310*/  @!P0 NANOSLEEP.SYNCS 0x989680 ;  /* 0x009896800000895d */ /* 0x010fea0003900000 */
[----:B------:R-:W4:Y:S02]  /*8320*/  @!P0 SYNCS.PHASECHK.TRANS64 P0, [R65+URZ+0xd0], R2 ;  /* 0x0000d002410085a7 */ /* 0x000f2400080010ff */
[----:B----4-:R-:W-:Y:S05]  /*8330*/  @!P0 BRA `(.L_x_88) ;  /* 0xfffffffc00f08947 */ /* 0x010fea000383ffff */
[----:B------:R-:W-:Y:S05]  /*8340*/  BRA `(.L_x_87) ;  /* 0xffffffd800c07947 */ /* 0x000fea000383ffff */
.L_x_99:
[----:B--2---:R2:W3:Y:S02]  /*8350*/  SYNCS.PHASECHK.TRANS64.TRYWAIT P0, [R3+URZ+0x80], R66 ;  /* 0x00008042030075a7 */ /* 0x0044e400080011ff */
[----:B---3--:R-:W-:Y:S05]  /*8360*/  @!P0 NANOSLEEP.SYNCS 0x989680 ;  /* 0x009896800000895d */ /* 0x008fea0003900000 */
[----:B------:R-:W3:Y:S02]  /*8370*/  @!P0 SYNCS.PHASECHK.TRANS64 P0, [R3+URZ+0x80], R66 ;  /* 0x00008042030085a7 */ /* 0x000ee400080010ff */
[----:B---3--:R-:W-:Y:S05]  /*8380*/  @!P0 BRA `(.L_x_99) ;  /* 0xfffffffc00f08947 */ /* 0x008fea000383ffff */
[----:B------:R-:W-:Y:S05]  /*8390*/  BRA `(.L_x_98) ;  /* 0xffffffe400bc7947 */ /* 0x000fea000383ffff */
        .weak           $__internal_0_$__cuda_sm10x_tcgen05_guardrail_trap_col_being_dealloced_not_returned_by_alloc
        .type           $__internal_0_$__cuda_sm10x_tcgen05_guardrail_trap_col_being_dealloced_not_returned_by_alloc,@function
        .size           $__internal_0_$__cuda_sm10x_tcgen05_guardrail_trap_col_being_dealloced_not_returned_by_alloc,($__internal_1_$__cuda_sm10x_tcgen05_guardrail_trap_phase_invalid_during_alloc - $__internal_0_$__cuda_sm10x_tcgen05_guardrail_trap_col_being_dealloced_not_returned_by_alloc)
$__internal_0_$__cuda_sm10x_tcgen05_guardrail_trap_col_being_dealloced_not_returned_by_alloc:
[----:B------:R-:W-:Y:S05]  /*83a0*/  BPT.TRAP 0x1 ;  /* 0x000000040000795c */ /* 0x000fea0000300000 */
[----:B------:R-:W-:-:S04]  /*83b0*/  MOV R3, 0x0 ;  /* 0x0000000000037802 */ /* 0x000fc80000000f00 */
[----:B------:R-:W-:Y:S05]  /*83c0*/  RET.REL.NODEC R2 `(_ZN7cutlass13device_kernelINS_4conv6kernel13ConvUniversalINS1_16ConvProblemShapeILNS1_8OperatorE1ELi2EEENS1_10collective14CollectiveConvINS1_47MainloopSm100TmaUmmaWarpSpecializedImplicitGemmILS5_1ELi8ELi2ELi1ELi2EN4cute5tupleIJNSA_1CILi1EEESD_SD_EEEEENSB_IJNSC_ILi128EEENSC_ILi64EEENSB_IJSH_EEEEEENS_6half_tESK_NSA_8TiledMMAINSA_8MMA_AtomIJNSA_20SM100_MMA_F16BF16_SSISK_SK_fLi128ELi64ELNSA_4UMMA5MajorE0ELSP_1ELNSO_7ScaleInE0ELSQ_0EEEEEENSA_6LayoutISE_NSB_IJNSC_ILi0EEESU_SU_EEEEENSB_IJNSA_10UnderscoreESX_SX_EEEEENS7_6detail27Sm100ImplicitGemmTileTraitsINSA_20SM90_TMA_LOAD_IM2COLENSA_14ComposedLayoutINSA_7SwizzleILi3ELi4ELi3EEENSA_18smem_ptr_flag_bitsILi16EEENST_INSB_IJNSC_ILi8EEESH_EEENSB_IJSH_SD_EEEEEEEvEENS11_INSA_13SM90_TMA_LOADENS13_IS15_S17_NST_INSB_IJSH_S18_EEENSB_IJSD_SH_EEEEEEEvEEEENS_8epilogue10collective18CollectiveEpilogueINS1L_23Sm100TmaWarpSpecializedILi3ELi2ELi32ELb1ELb0EEEJSJ_NSB_IJNST_ISG_SD_EENST_INSC_ILi32EEESD_EEEEESK_NSB_IJNSB_IJlllEEESD_SU_EEESK_S1V_NS1L_6fusion15FusionCallbacksIS1P_NS1W_17LinearCombinationISK_fSK_fLNS_15FloatRoundStyleE2EEESJ_S1T_JEEENSA_5SM1004TMEM4LOAD26SM100_TMEM_LOAD_32dp32b32xES12_NS13_INS14_ILi2ELi4ELi3EEES17_NST_INSB_IJS18_S1R_EEENSB_IJS1R_SD_EEEEEEENSA_39AutoVectorizingCopyWithAssumedAlignmentILi128EEENSA_21SM90_TMA_STORE_IM2COLES2A_S2C_S2C_EEEvvEEEEvNT_6ParamsE) ;  /* 0xffffff7c020c7950 */ /* 0x000fea0003c3ffff */
        .weak           $__internal_1_$__cuda_sm10x_tcgen05_guardrail_trap_phase_invalid_during_alloc
        .type           $__internal_1_$__cuda_sm10x_tcgen05_guardrail_trap_phase_invalid_during_alloc,@function
        .size           $__internal_1_$__cuda_sm10x_tcgen05_guardrail_trap_phase_invalid_during_alloc,($__internal_2_$__cuda_sm10x_tcgen05_guardrail_trap_unallocated_columns_being_dealloced - $__internal_1_$__cuda_sm10x_tcgen05_guardrail_trap_phase_invalid_during_alloc)
$__internal_1_$__cuda_sm10x_tcgen05_guardrail_trap_phase_invalid_during_alloc:
[----:B------:R-:W-:Y:S05]  /*83d0*/  BPT.TRAP 0x1 ;  /* 0x000000040000795c */ /* 0x000fea0000300000 */
[----:B------:R-:W-:-:S04]  /*83e0*/  HFMA2 R3, -RZ, RZ, 0, 0 ;  /* 0x00000000ff037431 */ /* 0x000fc800000001ff */
[----:B------:R-:W-:Y:S05]  /*83f0*/  RET.REL.NODEC R2 `(_ZN7cutlass13device_kernelINS_4conv6kernel13ConvUniversalINS1_16ConvProblemShapeILNS1_8OperatorE1ELi2EEENS1_10collective14CollectiveConvINS1_47MainloopSm100TmaUmmaWarpSpecializedImplicitGemmILS5_1ELi8ELi2ELi1ELi2EN4cute5tupleIJNSA_1CILi1EEESD_SD_EEEEENSB_IJNSC_ILi128EEENSC_ILi64EEENSB_IJSH_EEEEEENS_6half_tESK_NSA_8TiledMMAINSA_8MMA_AtomIJNSA_20SM100_MMA_F16BF16_SSISK_SK_fLi128ELi64ELNSA_4UMMA5MajorE0ELSP_1ELNSO_7ScaleInE0ELSQ_0EEEEEENSA_6LayoutISE_NSB_IJNSC_ILi0EEESU_SU_EEEEENSB_IJNSA_10UnderscoreESX_SX_EEEEENS7_6detail27Sm100ImplicitGemmTileTraitsINSA_20SM90_TMA_LOAD_IM2COLENSA_14ComposedLayoutINSA_7SwizzleILi3ELi4ELi3EEENSA_18smem_ptr_flag_bitsILi16EEENST_INSB_IJNSC_ILi8EEESH_EEENSB_IJSH_SD_EEEEEEEvEENS11_INSA_13SM90_TMA_LOADENS13_IS15_S17_NST_INSB_IJSH_S18_EEENSB_IJSD_SH_EEEEEEEvEEEENS_8epilogue10collective18CollectiveEpilogueINS1L_23Sm100TmaWarpSpecializedILi3ELi2ELi32ELb1ELb0EEEJSJ_NSB_IJNST_ISG_SD_EENST_INSC_ILi32EEESD_EEEEESK_NSB_IJNSB_IJlllEEESD_SU_EEESK_S1V_NS1L_6fusion15FusionCallbacksIS1P_NS1W_17LinearCombinationISK_fSK_fLNS_15FloatRoundStyleE2EEESJ_S1T_JEEENSA_5SM1004TMEM4LOAD26SM100_TMEM_LOAD_32dp32b32xES12_NS13_INS14_ILi2ELi4ELi3EEES17_NST_INSB_IJS18_S1R_EEENSB_IJS1R_SD_EEEEEEENSA_39AutoVectorizingCopyWithAssumedAlignmentILi128EEENSA_21SM90_TMA_STORE_IM2COLES2A_S2C_S2C_EEEvvEEEEvNT_6ParamsE) ;  /* 0xffffff7c02007950 */ /* 0x000fea0003c3ffff */
        .weak           $__internal_2_$__cuda_sm10x_tcgen05_guardrail_trap_unallocated_columns_being_dealloced
        .type           $__internal_2_$__cuda_sm10x_tcgen05_guardrail_trap_unallocated_columns_being_dealloced,@function
        .size           $__internal_2_$__cuda_sm10x_tcgen05_guardrail_trap_unallocated_columns_being_dealloced,(.L_x_155 - $__internal_2_$__cuda_sm10x_tcgen05_guardrail_trap_unallocated_columns_being_dealloced)
$__internal_2_$__cuda_sm10x_tcgen05_guardrail_trap_unallocated_columns_being_dealloced:
[----:B------:R-:W-:Y:S05]  /*8400*/  BPT.TRAP 0x1 ;  /* 0x000000040000795c */ /* 0x000fea0000300000 */
[----:B------:R-:W-:-:S04]  /*8410*/  MOV R3, 0x0 ;  /* 0x0000000000037802 */ /* 0x000fc80000000f00 */
[----:B------:R-:W-:Y:S05]  /*8420*/  RET.REL.NODEC R2 `(_ZN7cutlass13device_kernelINS_4conv6kernel13ConvUniversalINS1_16ConvProblemShapeILNS1_8OperatorE1ELi2EEENS1_10collective14CollectiveConvINS1_47MainloopSm100TmaUmmaWarpSpecializedImplicitGemmILS5_1ELi8ELi2ELi1ELi2EN4cute5tupleIJNSA_1CILi1EEESD_SD_EEEEENSB_IJNSC_ILi128EEENSC_ILi64EEENSB_IJSH_EEEEEENS_6half_tESK_NSA_8TiledMMAINSA_8MMA_AtomIJNSA_20SM100_MMA_F16BF16_SSISK_SK_fLi128ELi64ELNSA_4UMMA5MajorE0ELSP_1ELNSO_7ScaleInE0ELSQ_0EEEEEENSA_6LayoutISE_NSB_IJNSC_ILi0EEESU_SU_EEEEENSB_IJNSA_10UnderscoreESX_SX_EEEEENS7_6detail27Sm100ImplicitGemmTileTraitsINSA_20SM90_TMA_LOAD_IM2COLENSA_14ComposedLayoutINSA_7SwizzleILi3ELi4ELi3EEENSA_18smem_ptr_flag_bitsILi16EEENST_INSB_IJNSC_ILi8EEESH_EEENSB_IJSH_SD_EEEEEEEvEENS11_INSA_13SM90_TMA_LOADENS13_IS15_S17_NST_INSB_IJSH_S18_EEENSB_IJSD_SH_EEEEEEEvEEEENS_8epilogue10collective18CollectiveEpilogueINS1L_23Sm100TmaWarpSpecializedILi3ELi2ELi32ELb1ELb0EEEJSJ_NSB_IJNST_ISG_SD_EENST_INSC_ILi32EEESD_EEEEESK_NSB_IJNSB_IJlllEEESD_SU_EEESK_S1V_NS1L_6fusion15FusionCallbacksIS1P_NS1W_17LinearCombinationISK_fSK_fLNS_15FloatRoundStyleE2EEESJ_S1T_JEEENSA_5SM1004TMEM4LOAD26SM100_TMEM_LOAD_32dp32b32xES12_NS13_INS14_ILi2ELi4ELi3EEES17_NST_INSB_IJS18_S1R_EEENSB_IJS1R_SD_EEEEEEENSA_39AutoVectorizingCopyWithAssumedAlignmentILi128EEENSA_21SM90_TMA_STORE_IM2COLES2A_S2C_S2C_EEEvvEEEEvNT_6ParamsE) ;  /* 0xffffff7802f47950 */ /* 0x000fea0003c3ffff */
.L_x_154:
[----:B------:R-:W-:-:S00]  /*8430*/  BRA `(.L_x_154) ;  /* 0xfffffffc00fc7947 */ /* 0x000fc0000383ffff */
[----:B------:R-:W-:-:S00]  /*8440*/  NOP ;  /* 0x0000000000007918 */ /* 0x000fc00000000000 */
        /* <DEDUP_REMOVED lines=11> */
.L_x_155:


//--------------------- .nv.global.init           --------------------------
	.section	.nv.global.init,"aw",@progbits
.nv.global.init:
	.type		$str$29,@object
	.size		$str$29,($str$30 - $str$29)
$str$29:
        /*0000*/ 	.byte	0x28, 0x61, 0x64, 0x64, 0x72, 0x65, 0x73, 0x73, 0x20, 0x26, 0x20, 0x6d, 0x61, 0x73, 0x6b, 0x29
        /*0010*/ 	.byte	0x20, 0x3d, 0x3d, 0x20, 0x30, 0x00
	.type		$str$30,@object
	.size		$str$30,($str$28 - $str$30)
$str$30:
        /*0016*/ 	.byte	0x2f, 0x74, 0x6d, 0x70, 0x2f, 0x63, 0x75, 0x74, 0x6c, 0x61, 0x73, 0x73, 0x5f, 0x73, 0x77, 0x65
        /*0026*/ 	.byte	0x65, 0x70, 0x5f, 0x73, 0x72, 0x63, 0x2f, 0x69, 0x6e, 0x63, 0x6c, 0x75, 0x64, 0x65, 0x2f, 0x63
        /*0036*/ 	.byte	0x75, 0x74, 0x65, 0x2f, 0x70, 0x6f, 0x69, 0x6e, 0x74, 0x65, 0x72, 0x5f, 0x66, 0x6c, 0x61, 0x67
        /*0046*/ 	.byte	0x67, 0x65, 0x64, 0x2e, 0x68, 0x70, 0x70, 0x00
	.type		$str$28,@object
	.size		$str$28,($str$27 - $str$28)
$str$28:
        /*004e*/ 	.byte	0x2f, 0x74, 0x6d, 0x70, 0x2f, 0x63, 0x75, 0x74, 0x6c, 0x61, 0x73, 0x73, 0x5f, 0x73, 0x77, 0x65
        /*005e*/ 	.byte	0x65, 0x70, 0x5f, 0x73, 0x72, 0x63, 0x2f, 0x69, 0x6e, 0x63, 0x6c, 0x75, 0x64, 0x65, 0x2f, 0x63
        /*006e*/ 	.byte	0x75, 0x74, 0x65, 0x2f, 0x61, 0x74, 0x6f, 0x6d, 0x2f, 0x63, 0x6f, 0x70, 0x79, 0x5f, 0x74, 0x72
        /*007e*/ 	.byte	0x61, 0x69, 0x74, 0x73, 0x5f, 0x73, 0x6d, 0x31, 0x30, 0x30, 0x2e, 0x68, 0x70, 0x70, 0x00
	.type		$str$27,@object
	.size		$str$27,(__unnamed_1 - $str$27)
$str$27:
        /*008d*/ 	.byte	0x28, 0x28, 0x75, 0x69, 0x6e, 0x74, 0x33, 0x32, 0x5f, 0x74, 0x28, 0x74, 0x68, 0x72, 0x65, 0x61
        /*009d*/ 	.byte	0x64, 0x49, 0x64, 0x78, 0x2e, 0x78, 0x29, 0x20, 0x2f, 0x20, 0x33, 0x32, 0x29, 0x20, 0x25, 0x20
        /*00ad*/ 	.byte	0x34, 0x29, 0x20, 0x3d, 0x3d, 0x20, 0x28, 0x28, 0x28, 0x74, 0x6d, 0x65, 0x6d, 0x5f, 0x61, 0x64
        /*00bd*/ 	.byte	0x64, 0x72, 0x20, 0x3e, 0x3e, 0x20, 0x31, 0x36, 0x29, 0x20, 0x2f, 0x20, 0x33, 0x32, 0x29, 0x20
        /*00cd*/ 	.byte	0x25, 0x20, 0x34, 0x29, 0x00
	.type		__unnamed_1,@object
	.size		__unnamed_1,(__unnamed_2 - __unnamed_1)
__unnamed_1:
        /*00d2*/ 	.byte	0x61, 0x75, 0x74, 0x6f, 0x20, 0x63, 0x75, 0x74, 0x65, 0x3a, 0x3a, 0x61, 0x73, 0x5f, 0x70, 0x6f
        /* <DEDUP_REMOVED lines=24> */
        /*0262*/ 	.byte	0x3e, 0x3e, 0x3e, 0x3e, 0x5d, 0x00
	.type		__unnamed_2,@object
	.size		__unnamed_2,(.L_2 - __unnamed_2)
__unnamed_2:
        /* <DEDUP_REMOVED lines=42> */
        /*0508*/ 	.byte	0x3e, 0x3e, 0x5d, 0x00
.L_2:


//--------------------- .nv.shared._ZN7cutlass13device_kernelINS_4conv6kernel13ConvUniversalINS1_16ConvProblemShapeILNS1_8OperatorE1ELi2EEENS1_10collective14CollectiveConvINS1_47MainloopSm100TmaUmmaWarpSpecializedImplicitGemmILS5_1ELi8ELi2ELi1ELi2EN4cute5tupleIJNSA_1CILi1EEESD_SD_EEEEENSB_IJNSC_ILi128EEENSC_ILi64EEENSB_IJSH_EEEEEENS_6half_tESK_NSA_8TiledMMAINSA_8MMA_AtomIJNSA_20SM100_MMA_F16BF16_SSISK_SK_fLi128ELi64ELNSA_4UMMA5MajorE0ELSP_1ELNSO_7ScaleInE0ELSQ_0EEEEEENSA_6LayoutISE_NSB_IJNSC_ILi0EEESU_SU_EEEEENSB_IJNSA_10UnderscoreESX_SX_EEEEENS7_6detail27Sm100ImplicitGemmTileTraitsINSA_20SM90_TMA_LOAD_IM2COLENSA_14ComposedLayoutINSA_7SwizzleILi3ELi4ELi3EEENSA_18smem_ptr_flag_bitsILi16EEENST_INSB_IJNSC_ILi8EEESH_EEENSB_IJSH_SD_EEEEEEEvEENS11_INSA_13SM90_TMA_LOADENS13_IS15_S17_NST_INSB_IJSH_S18_EEENSB_IJSD_SH_EEEEEEEvEEEENS_8epilogue10collective18CollectiveEpilogueINS1L_23Sm100TmaWarpSpecializedILi3ELi2ELi32ELb1ELb0EEEJSJ_NSB_IJNST_ISG_SD_EENST_INSC_ILi32EEESD_EEEEESK_NSB_IJNSB_IJlllEEESD_SU_EEESK_S1V_NS1L_6fusion15FusionCallbacksIS1P_NS1W_17LinearCombinationISK_fSK_fLNS_15FloatRoundStyleE2EEESJ_S1T_JEEENSA_5SM1004TMEM4LOAD26SM100_TMEM_LOAD_32dp32b32xES12_NS13_INS14_ILi2ELi4ELi3EEES17_NST_INSB_IJS18_S1R_EEENSB_IJS1R_SD_EEEEEEENSA_39AutoVectorizingCopyWithAssumedAlignmentILi128EEENSA_21SM90_TMA_STORE_IM2COLES2A_S2C_S2C_EEEvvEEEEvNT_6ParamsE --------------------------
	.section	.nv.shared._ZN7cutlass13device_kernelINS_4conv6kernel13ConvUniversalINS1_16ConvProblemShapeILNS1_8OperatorE1ELi2EEENS1_10collective14CollectiveConvINS1_47MainloopSm100TmaUmmaWarpSpecializedImplicitGemmILS5_1ELi8ELi2ELi1ELi2EN4cute5tupleIJNSA_1CILi1EEESD_SD_EEEEENSB_IJNSC_ILi128EEENSC_ILi64EEENSB_IJSH_EEEEEENS_6half_tESK_NSA_8TiledMMAINSA_8MMA_AtomIJNSA_20SM100_MMA_F16BF16_SSISK_SK_fLi128ELi64ELNSA_4UMMA5MajorE0ELSP_1ELNSO_7ScaleInE0ELSQ_0EEEEEENSA_6LayoutISE_NSB_IJNSC_ILi0EEESU_SU_EEEEENSB_IJNSA_10UnderscoreESX_SX_EEEEENS7_6detail27Sm100ImplicitGemmTileTraitsINSA_20SM90_TMA_LOAD_IM2COLENSA_14ComposedLayoutINSA_7SwizzleILi3ELi4ELi3EEENSA_18smem_ptr_flag_bitsILi16EEENST_INSB_IJNSC_ILi8EEESH_EEENSB_IJSH_SD_EEEEEEEvEENS11_INSA_13SM90_TMA_LOADENS13_IS15_S17_NST_INSB_IJSH_S18_EEENSB_IJSD_SH_EEEEEEEvEEEENS_8epilogue10collective18CollectiveEpilogueINS1L_23Sm100TmaWarpSpecializedILi3ELi2ELi32ELb1ELb0EEEJSJ_NSB_IJNST_ISG_SD_EENST_INSC_ILi32EEESD_EEEEESK_NSB_IJNSB_IJlllEEESD_SU_EEESK_S1V_NS1L_6fusion15FusionCallbacksIS1P_NS1W_17LinearCombinationISK_fSK_fLNS_15FloatRoundStyleE2EEESJ_S1T_JEEENSA_5SM1004TMEM4LOAD26SM100_TMEM_LOAD_32dp32b32xES12_NS13_INS14_ILi2ELi4ELi3EEES17_NST_INSB_IJS18_S1R_EEENSB_IJS1R_SD_EEEEEEENSA_39AutoVectorizingCopyWithAssumedAlignmentILi128EEENSA_21SM90_TMA_STORE_IM2COLES2A_S2C_S2C_EEEvvEEEEvNT_6ParamsE,"aw",@nobits
	.sectionflags	@""
	.align	16
	.zero		1024


//--------------------- .nv.shared.reserved.0     --------------------------
	.section	.nv.shared.reserved.0,"aw",@nobits
	.weak		__nv_reservedSMEM_offset_0_alias
	.size		__nv_reservedSMEM_offset_0_alias, 0, 64
	.other		__nv_reservedSMEM_offset_0_alias,@"STO_CUDA_RESERVED_SHARED STV_DEFAULT"
__nv_reservedSMEM_offset_0_alias:
	.zero		0
.nv.shared.reserved.0:
	.zero		64
	.weak		__nv_reservedSMEM_tcgen05_partition
	.type		__nv_reservedSMEM_tcgen05_partition,@object
	.size		__nv_reservedSMEM_tcgen05_partition,(.L_0 - __nv_reservedSMEM_tcgen05_partition)
__nv_reservedSMEM_tcgen05_partition:
	.zero		32
.L_0:


//--------------------- .nv.global                --------------------------
	.section	.nv.global,"aw",@nobits
.nv.global:
	.type		_ZN39_INTERNAL_21a277d3_4_k_cu_b187b6ee_31294cute1_E,@object
	.size		_ZN39_INTERNAL_21a277d3_4_k_cu_b187b6ee_31294cute1_E,(_ZN39_INTERNAL_21a277d3_4_k_cu_b187b6ee_31294cuda3std3__45__cpo6cbeginE - _ZN39_INTERNAL_21a277d3_4_k_cu_b187b6ee_31294cute1_E)
_ZN39_INTERNAL_21a277d3_4_k_cu_b187b6ee_31294cute1_E:
	.zero		1
	.type		_ZN39_INTERNAL_21a277d3_4_k_cu_b187b6ee_31294cuda3std3__45__cpo6cbeginE,@object
	.size		_ZN39_INTERNAL_21a277d3_4_k_cu_b187b6ee_31294cuda3std3__45__cpo6cbeginE,(_ZN39_INTERNAL_21a277d3_4_k_cu_b187b6ee_31294cuda3std3__48in_placeE - _ZN39_INTERNAL_21a277d3_4_k_cu_b187b6ee_31294cuda3std3__45__cpo6cbeginE)
_ZN39_INTERNAL_21a277d3_4_k_cu_b187b6ee_31294cuda3std3__45__cpo6cbeginE:
	.zero		1
	.type		_ZN39_INTERNAL_21a277d3_4_k_cu_b187b6ee_31294cuda3std3__48in_placeE,@object
	.size		_ZN39_INTERNAL_21a277d3_4_k_cu_b187b6ee_31294cuda3std3__48in_placeE,(_ZN39_INTERNAL_21a277d3_4_k_cu_b187b6ee_31294cuda3std6ranges3__45__cpo9iter_moveE - _ZN39_INTERNAL_21a277d3_4_k_cu_b187b6ee_31294cuda3std3__48in_placeE)
_ZN39_INTERNAL_21a277d3_4_k_cu_b187b6ee_31294cuda3std3__48in_placeE:
	.zero		1
	.type		_ZN39_INTERNAL_21a277d3_4_k_cu_b187b6ee_31294cuda3std6ranges3__45__cpo9iter_moveE,@object
	.size		_ZN39_INTERNAL_21a277d3_4_k_cu_b187b6ee_31294cuda3std6ranges3__45__cpo9iter_moveE,(_ZN39_INTERNAL_21a277d3_4_k_cu_b187b6ee_31294cuda3std3__45__cpo5beginE - _ZN39_INTERNAL_21a277d3_4_k_cu_b187b6ee_31294cuda3std6ranges3__45__cpo9iter_moveE)
_ZN39_INTERNAL_21a277d3_4_k_cu_b187b6ee_31294cuda3std6ranges3__45__cpo9iter_moveE:
	.zero		1
	.type		_ZN39_INTERNAL_21a277d3_4_k_cu_b187b6ee_31294cuda3std3__45__cpo5beginE,@object
	.size		_ZN39_INTERNAL_21a277d3_4_k_cu_b187b6ee_31294cuda3std3__45__cpo5beginE,(_ZN39_INTERNAL_21a277d3_4_k_cu_b187b6ee_31294cuda3std3__441_GLOBAL__N__21a277d3_4_k_cu_b187b6ee_31296ignoreE - _ZN39_INTERNAL_21a277d3_4_k_cu_b187b6ee_31294cuda3std3__45__cpo5beginE)
_ZN39_INTERNAL_21a277d3_4_k_cu_b187b6ee_31294cuda3std3__45__cpo5beginE:
	.zero		1
	.type		_ZN39_INTERNAL_21a277d3_4_k_cu_b187b6ee_31294cuda3std3__441_GLOBAL__N__21a277d3_4_k_cu_b187b6ee_31296ignoreE,@object
	.size		_ZN39_INTERNAL_21a277d3_4_k_cu_b187b6ee_31294cuda3std3__441_GLOBAL__N__21a277d3_4_k_cu_b187b6ee_31296ignoreE,(_ZN39_INTERNAL_21a277d3_4_k_cu_b187b6ee_31294cute7productE - _ZN39_INTERNAL_21a277d3_4_k_cu_b187b6ee_31294cuda3std3__441_GLOBAL__N__21a277d3_4_k_cu_b187b6ee_31296ignoreE)
_ZN39_INTERNAL_21a277d3_4_k_cu_b187b6ee_31294cuda3std3__441_GLOBAL__N__21a277d3_4_k_cu_b187b6ee_31296ignoreE:
	.zero		1
	.type		_ZN39_INTERNAL_21a277d3_4_k_cu_b187b6ee_31294cute7productE,@object
	.size		_ZN39_INTERNAL_21a277d3_4_k_cu_b187b6ee_31294cute7productE,(_ZN39_INTERNAL_21a277d3_4_k_cu_b187b6ee_31294cuda3std3__45__cpo3endE - _ZN39_INTERNAL_21a277d3_4_k_cu_b187b6ee_31294cute7productE)
_ZN39_INTERNAL_21a277d3_4_k_cu_b187b6ee_31294cute7productE:
	.zero		1
	.type		_ZN39_INTERNAL_21a277d3_4_k_cu_b187b6ee_31294cuda3std3__45__cpo3endE,@object
	.size		_ZN39_INTERNAL_21a277d3_4_k_cu_b187b6ee_31294cuda3std3__45__cpo3endE,(_ZN39_INTERNAL_21a277d3_4_k_cu_b187b6ee_31294cuda3std3__419piecewise_constructE - _ZN39_INTERNAL_21a277d3_4_k_cu_b187b6ee_31294cuda3std3__45__cpo3endE)
_ZN39_INTERNAL_21a277d3_4_k_cu_b187b6ee_31294cuda3std3__45__cpo3endE:
	.zero		1
	.type		_ZN39_INTERNAL_21a277d3_4_k_cu_b187b6ee_31294cuda3std3__419piecewise_constructE,@object
	.size		_ZN39_INTERNAL_21a277d3_4_k_cu_b187b6ee_31294cuda3std3__419piecewise_constructE,(_ZN39_INTERNAL_21a277d3_4_k_cu_b187b6ee_31294cuda3std3__45__cpo4cendE - _ZN39_INTERNAL_21a277d3_4_k_cu_b187b6ee_31294cuda3std3__419piecewise_constructE)
_ZN39_INTERNAL_21a277d3_4_k_cu_b187b6ee_31294cuda3std3__419piecewise_constructE:
	.zero		1
	.type		_ZN39_INTERNAL_21a277d3_4_k_cu_b187b6ee_31294cuda3std3__45__cpo4cendE,@object
	.size		_ZN39_INTERNAL_21a277d3_4_k_cu_b187b6ee_31294cuda3std3__45__cpo4cendE,(_ZN39_INTERNAL_21a277d3_4_k_cu_b187b6ee_31294cuda3std6ranges3__45__cpo4swapE - _ZN39_INTERNAL_21a277d3_4_k_cu_b187b6ee_31294cuda3std3__45__cpo4cendE)
_ZN39_INTERNAL_21a277d3_4_k_cu_b187b6ee_31294cuda3std3__45__cpo4cendE:
	.zero		1
	.type		_ZN39_INTERNAL_21a277d3_4_k_cu_b187b6ee_31294cuda3std6ranges3__45__cpo4swapE,@object
	.size		_ZN39_INTERNAL_21a277d3_4_k_cu_b187b6ee_31294cuda3std6ranges3__45__cpo4swapE,(.L_10 - _ZN39_INTERNAL_21a277d3_4_k_cu_b187b6ee_31294cuda3std6ranges3__45__cpo4swapE)
_ZN39_INTERNAL_21a277d3_4_k_cu_b187b6ee_31294cuda3std6ranges3__45__cpo4swapE:
	.zero		1
.L_10:


//--------------------- .nv.constant0._ZN7cutlass13device_kernelINS_4conv6kernel13ConvUniversalINS1_16ConvProblemShapeILNS1_8OperatorE1ELi2EEENS1_10collective14CollectiveConvINS1_47MainloopSm100TmaUmmaWarpSpecializedImplicitGemmILS5_1ELi8ELi2ELi1ELi2EN4cute5tupleIJNSA_1CILi1EEESD_SD_EEEEENSB_IJNSC_ILi128EEENSC_ILi64EEENSB_IJSH_EEEEEENS_6half_tESK_NSA_8TiledMMAINSA_8MMA_AtomIJNSA_20SM100_MMA_F16BF16_SSISK_SK_fLi128ELi64ELNSA_4UMMA5MajorE0ELSP_1ELNSO_7ScaleInE0ELSQ_0EEEEEENSA_6LayoutISE_NSB_IJNSC_ILi0EEESU_SU_EEEEENSB_IJNSA_10UnderscoreESX_SX_EEEEENS7_6detail27Sm100ImplicitGemmTileTraitsINSA_20SM90_TMA_LOAD_IM2COLENSA_14ComposedLayoutINSA_7SwizzleILi3ELi4ELi3EEENSA_18smem_ptr_flag_bitsILi16EEENST_INSB_IJNSC_ILi8EEESH_EEENSB_IJSH_SD_EEEEEEEvEENS11_INSA_13SM90_TMA_LOADENS13_IS15_S17_NST_INSB_IJSH_S18_EEENSB_IJSD_SH_EEEEEEEvEEEENS_8epilogue10collective18CollectiveEpilogueINS1L_23Sm100TmaWarpSpecializedILi3ELi2ELi32ELb1ELb0EEEJSJ_NSB_IJNST_ISG_SD_EENST_INSC_ILi32EEESD_EEEEESK_NSB_IJNSB_IJlllEEESD_SU_EEESK_S1V_NS1L_6fusion15FusionCallbacksIS1P_NS1W_17LinearCombinationISK_fSK_fLNS_15FloatRoundStyleE2EEESJ_S1T_JEEENSA_5SM1004TMEM4LOAD26SM100_TMEM_LOAD_32dp32b32xES12_NS13_INS14_ILi2ELi4ELi3EEES17_NST_INSB_IJS18_S1R_EEENSB_IJS1R_SD_EEEEEEENSA_39AutoVectorizingCopyWithAssumedAlignmentILi128EEENSA_21SM90_TMA_STORE_IM2COLES2A_S2C_S2C_EEEvvEEEEvNT_6ParamsE --------------------------
	.section	.nv.constant0._ZN7cutlass13device_kernelINS_4conv6kernel13ConvUniversalINS1_16ConvProblemShapeILNS1_8OperatorE1ELi2EEENS1_10collective14CollectiveConvINS1_47MainloopSm100TmaUmmaWarpSpecializedImplicitGemmILS5_1ELi8ELi2ELi1ELi2EN4cute5tupleIJNSA_1CILi1EEESD_SD_EEEEENSB_IJNSC_ILi128EEENSC_ILi64EEENSB_IJSH_EEEEEENS_6half_tESK_NSA_8TiledMMAINSA_8MMA_AtomIJNSA_20SM100_MMA_F16BF16_SSISK_SK_fLi128ELi64ELNSA_4UMMA5MajorE0ELSP_1ELNSO_7ScaleInE0ELSQ_0EEEEEENSA_6LayoutISE_NSB_IJNSC_ILi0EEESU_SU_EEEEENSB_IJNSA_10UnderscoreESX_SX_EEEEENS7_6detail27Sm100ImplicitGemmTileTraitsINSA_20SM90_TMA_LOAD_IM2COLENSA_14ComposedLayoutINSA_7SwizzleILi3ELi4ELi3EEENSA_18smem_ptr_flag_bitsILi16EEENST_INSB_IJNSC_ILi8EEESH_EEENSB_IJSH_SD_EEEEEEEvEENS11_INSA_13SM90_TMA_LOADENS13_IS15_S17_NST_INSB_IJSH_S18_EEENSB_IJSD_SH_EEEEEEEvEEEENS_8epilogue10collective18CollectiveEpilogueINS1L_23Sm100TmaWarpSpecializedILi3ELi2ELi32ELb1ELb0EEEJSJ_NSB_IJNST_ISG_SD_EENST_INSC_ILi32EEESD_EEEEESK_NSB_IJNSB_IJlllEEESD_SU_EEESK_S1V_NS1L_6fusion15FusionCallbacksIS1P_NS1W_17LinearCombinationISK_fSK_fLNS_15FloatRoundStyleE2EEESJ_S1T_JEEENSA_5SM1004TMEM4LOAD26SM100_TMEM_LOAD_32dp32b32xES12_NS13_INS14_ILi2ELi4ELi3EEES17_NST_INSB_IJS18_S1R_EEENSB_IJS1R_SD_EEEEEEENSA_39AutoVectorizingCopyWithAssumedAlignmentILi128EEENSA_21SM90_TMA_STORE_IM2COLES2A_S2C_S2C_EEEvvEEEEvNT_6ParamsE,"a",@progbits
	.sectionflags	@""
	.align	4
.nv.constant0._ZN7cutlass13device_kernelINS_4conv6kernel13ConvUniversalINS1_16ConvProblemShapeILNS1_8OperatorE1ELi2EEENS1_10collective14CollectiveConvINS1_47MainloopSm100TmaUmmaWarpSpecializedImplicitGemmILS5_1ELi8ELi2ELi1ELi2EN4cute5tupleIJNSA_1CILi1EEESD_SD_EEEEENSB_IJNSC_ILi128EEENSC_ILi64EEENSB_IJSH_EEEEEENS_6half_tESK_NSA_8TiledMMAINSA_8MMA_AtomIJNSA_20SM100_MMA_F16BF16_SSISK_SK_fLi128ELi64ELNSA_4UMMA5MajorE0ELSP_1ELNSO_7ScaleInE0ELSQ_0EEEEEENSA_6LayoutISE_NSB_IJNSC_ILi0EEESU_SU_EEEEENSB_IJNSA_10UnderscoreESX_SX_EEEEENS7_6detail27Sm100ImplicitGemmTileTraitsINSA_20SM90_TMA_LOAD_IM2COLENSA_14ComposedLayoutINSA_7SwizzleILi3ELi4ELi3EEENSA_18smem_ptr_flag_bitsILi16EEENST_INSB_IJNSC_ILi8EEESH_EEENSB_IJSH_SD_EEEEEEEvEENS11_INSA_13SM90_TMA_LOADENS13_IS15_S17_NST_INSB_IJSH_S18_EEENSB_IJSD_SH_EEEEEEEvEEEENS_8epilogue10collective18CollectiveEpilogueINS1L_23Sm100TmaWarpSpecializedILi3ELi2ELi32ELb1ELb0EEEJSJ_NSB_IJNST_ISG_SD_EENST_INSC_ILi32EEESD_EEEEESK_NSB_IJNSB_IJlllEEESD_SU_EEESK_S1V_NS1L_6fusion15FusionCallbacksIS1P_NS1W_17LinearCombinationISK_fSK_fLNS_15FloatRoundStyleE2EEESJ_S1T_JEEENSA_5SM1004TMEM4LOAD26SM100_TMEM_LOAD_32dp32b32xES12_NS13_INS14_ILi2ELi4ELi3EEES17_NST_INSB_IJS18_S1R_EEENSB_IJS1R_SD_EEEEEEENSA_39AutoVectorizingCopyWithAssumedAlignmentILi128EEENSA_21SM90_TMA_STORE_IM2COLES2A_S2C_S2C_EEEvvEEEEvNT_6ParamsE:
	.zero		2944


//--------------------- SYMBOLS --------------------------

	.type		.nv.reservedSmem.offset0,@object
	.size		.nv.reservedSmem.offset0,0x4
	.type		.nv.reservedSmem.cap,@object
	.size		.nv.reservedSmem.cap,0x4
	.type		__assertfail,@function
